//
// Generated by NVIDIA NVVM Compiler
//
// Compiler Build ID: CL-36424714
// Cuda compilation tools, release 13.0, V13.0.88
// Based on NVVM 20.0.0
//

.version 9.0
.target sm_100
.address_size 64

	// .globl	_Z15spmv_csr_kerneliPKiS0_PKdS2_Pd
.extern .shared .align 16 .b8 sdata[];

.visible .entry _Z15spmv_csr_kerneliPKiS0_PKdS2_Pd(
	.param .u32 _Z15spmv_csr_kerneliPKiS0_PKdS2_Pd_param_0,
	.param .u64 .ptr .align 1 _Z15spmv_csr_kerneliPKiS0_PKdS2_Pd_param_1,
	.param .u64 .ptr .align 1 _Z15spmv_csr_kerneliPKiS0_PKdS2_Pd_param_2,
	.param .u64 .ptr .align 1 _Z15spmv_csr_kerneliPKiS0_PKdS2_Pd_param_3,
	.param .u64 .ptr .align 1 _Z15spmv_csr_kerneliPKiS0_PKdS2_Pd_param_4,
	.param .u64 .ptr .align 1 _Z15spmv_csr_kerneliPKiS0_PKdS2_Pd_param_5
)
{
	.reg .pred 	%p<11>;
	.reg .b32 	%r<65>;
	.reg .b64 	%rd<91>;
	.reg .b64 	%fd<112>;

	ld.param.u32 	%r23, [_Z15spmv_csr_kerneliPKiS0_PKdS2_Pd_param_0];
	ld.param.u64 	%rd6, [_Z15spmv_csr_kerneliPKiS0_PKdS2_Pd_param_1];
	ld.param.u64 	%rd8, [_Z15spmv_csr_kerneliPKiS0_PKdS2_Pd_param_2];
	ld.param.u64 	%rd9, [_Z15spmv_csr_kerneliPKiS0_PKdS2_Pd_param_3];
	ld.param.u64 	%rd10, [_Z15spmv_csr_kerneliPKiS0_PKdS2_Pd_param_4];
	ld.param.u64 	%rd7, [_Z15spmv_csr_kerneliPKiS0_PKdS2_Pd_param_5];
	cvta.to.global.u64 	%rd1, %rd10;
	cvta.to.global.u64 	%rd2, %rd9;
	cvta.to.global.u64 	%rd3, %rd8;
	mov.u32 	%r24, %ctaid.x;
	mov.u32 	%r25, %ntid.x;
	mov.u32 	%r26, %tid.x;
	mad.lo.s32 	%r1, %r24, %r25, %r26;
	setp.ge.s32 	%p1, %r1, %r23;
	@%p1 bra 	$L__BB0_15;
	cvta.to.global.u64 	%rd11, %rd6;
	mul.wide.s32 	%rd12, %r1, 4;
	add.s64 	%rd13, %rd11, %rd12;
	ld.global.u32 	%r60, [%rd13];
	ld.global.u32 	%r3, [%rd13+4];
	setp.ge.s32 	%p2, %r60, %r3;
	mov.f64 	%fd111, 0d0000000000000000;
	@%p2 bra 	$L__BB0_14;
	sub.s32 	%r4, %r3, %r60;
	and.b32  	%r5, %r4, 15;
	sub.s32 	%r27, %r60, %r3;
	setp.gt.u32 	%p3, %r27, -16;
	mov.f64 	%fd111, 0d0000000000000000;
	@%p3 bra 	$L__BB0_5;
	and.b32  	%r28, %r4, -16;
	neg.s32 	%r58, %r28;
	add.s64 	%rd4, %rd3, 32;
	add.s64 	%rd5, %rd2, 64;
	mov.f64 	%fd111, 0d0000000000000000;
$L__BB0_4:
	.pragma "nounroll";
	mul.wide.s32 	%rd14, %r60, 4;
	add.s64 	%rd15, %rd4, %rd14;
	mul.wide.s32 	%rd16, %r60, 8;
	add.s64 	%rd17, %rd5, %rd16;
	ld.global.u32 	%r29, [%rd15+-32];
	ld.global.f64 	%fd18, [%rd17+-64];
	mul.wide.s32 	%rd18, %r29, 8;
	add.s64 	%rd19, %rd1, %rd18;
	ld.global.f64 	%fd19, [%rd19];
	fma.rn.f64 	%fd20, %fd18, %fd19, %fd111;
	ld.global.u32 	%r30, [%rd15+-28];
	ld.global.f64 	%fd21, [%rd17+-56];
	mul.wide.s32 	%rd20, %r30, 8;
	add.s64 	%rd21, %rd1, %rd20;
	ld.global.f64 	%fd22, [%rd21];
	fma.rn.f64 	%fd23, %fd21, %fd22, %fd20;
	ld.global.u32 	%r31, [%rd15+-24];
	ld.global.f64 	%fd24, [%rd17+-48];
	mul.wide.s32 	%rd22, %r31, 8;
	add.s64 	%rd23, %rd1, %rd22;
	ld.global.f64 	%fd25, [%rd23];
	fma.rn.f64 	%fd26, %fd24, %fd25, %fd23;
	ld.global.u32 	%r32, [%rd15+-20];
	ld.global.f64 	%fd27, [%rd17+-40];
	mul.wide.s32 	%rd24, %r32, 8;
	add.s64 	%rd25, %rd1, %rd24;
	ld.global.f64 	%fd28, [%rd25];
	fma.rn.f64 	%fd29, %fd27, %fd28, %fd26;
	ld.global.u32 	%r33, [%rd15+-16];
	ld.global.f64 	%fd30, [%rd17+-32];
	mul.wide.s32 	%rd26, %r33, 8;
	add.s64 	%rd27, %rd1, %rd26;
	ld.global.f64 	%fd31, [%rd27];
	fma.rn.f64 	%fd32, %fd30, %fd31, %fd29;
	ld.global.u32 	%r34, [%rd15+-12];
	ld.global.f64 	%fd33, [%rd17+-24];
	mul.wide.s32 	%rd28, %r34, 8;
	add.s64 	%rd29, %rd1, %rd28;
	ld.global.f64 	%fd34, [%rd29];
	fma.rn.f64 	%fd35, %fd33, %fd34, %fd32;
	ld.global.u32 	%r35, [%rd15+-8];
	ld.global.f64 	%fd36, [%rd17+-16];
	mul.wide.s32 	%rd30, %r35, 8;
	add.s64 	%rd31, %rd1, %rd30;
	ld.global.f64 	%fd37, [%rd31];
	fma.rn.f64 	%fd38, %fd36, %fd37, %fd35;
	ld.global.u32 	%r36, [%rd15+-4];
	ld.global.f64 	%fd39, [%rd17+-8];
	mul.wide.s32 	%rd32, %r36, 8;
	add.s64 	%rd33, %rd1, %rd32;
	ld.global.f64 	%fd40, [%rd33];
	fma.rn.f64 	%fd41, %fd39, %fd40, %fd38;
	ld.global.u32 	%r37, [%rd15];
	ld.global.f64 	%fd42, [%rd17];
	mul.wide.s32 	%rd34, %r37, 8;
	add.s64 	%rd35, %rd1, %rd34;
	ld.global.f64 	%fd43, [%rd35];
	fma.rn.f64 	%fd44, %fd42, %fd43, %fd41;
	ld.global.u32 	%r38, [%rd15+4];
	ld.global.f64 	%fd45, [%rd17+8];
	mul.wide.s32 	%rd36, %r38, 8;
	add.s64 	%rd37, %rd1, %rd36;
	ld.global.f64 	%fd46, [%rd37];
	fma.rn.f64 	%fd47, %fd45, %fd46, %fd44;
	ld.global.u32 	%r39, [%rd15+8];
	ld.global.f64 	%fd48, [%rd17+16];
	mul.wide.s32 	%rd38, %r39, 8;
	add.s64 	%rd39, %rd1, %rd38;
	ld.global.f64 	%fd49, [%rd39];
	fma.rn.f64 	%fd50, %fd48, %fd49, %fd47;
	ld.global.u32 	%r40, [%rd15+12];
	ld.global.f64 	%fd51, [%rd17+24];
	mul.wide.s32 	%rd40, %r40, 8;
	add.s64 	%rd41, %rd1, %rd40;
	ld.global.f64 	%fd52, [%rd41];
	fma.rn.f64 	%fd53, %fd51, %fd52, %fd50;
	ld.global.u32 	%r41, [%rd15+16];
	ld.global.f64 	%fd54, [%rd17+32];
	mul.wide.s32 	%rd42, %r41, 8;
	add.s64 	%rd43, %rd1, %rd42;
	ld.global.f64 	%fd55, [%rd43];
	fma.rn.f64 	%fd56, %fd54, %fd55, %fd53;
	ld.global.u32 	%r42, [%rd15+20];
	ld.global.f64 	%fd57, [%rd17+40];
	mul.wide.s32 	%rd44, %r42, 8;
	add.s64 	%rd45, %rd1, %rd44;
	ld.global.f64 	%fd58, [%rd45];
	fma.rn.f64 	%fd59, %fd57, %fd58, %fd56;
	ld.global.u32 	%r43, [%rd15+24];
	ld.global.f64 	%fd60, [%rd17+48];
	mul.wide.s32 	%rd46, %r43, 8;
	add.s64 	%rd47, %rd1, %rd46;
	ld.global.f64 	%fd61, [%rd47];
	fma.rn.f64 	%fd62, %fd60, %fd61, %fd59;
	ld.global.u32 	%r44, [%rd15+28];
	ld.global.f64 	%fd63, [%rd17+56];
	mul.wide.s32 	%rd48, %r44, 8;
	add.s64 	%rd49, %rd1, %rd48;
	ld.global.f64 	%fd64, [%rd49];
	fma.rn.f64 	%fd111, %fd63, %fd64, %fd62;
	add.s32 	%r60, %r60, 16;
	add.s32 	%r58, %r58, 16;
	setp.ne.s32 	%p4, %r58, 0;
	@%p4 bra 	$L__BB0_4;
$L__BB0_5:
	setp.eq.s32 	%p5, %r5, 0;
	@%p5 bra 	$L__BB0_14;
	and.b32  	%r12, %r4, 7;
	setp.lt.u32 	%p6, %r5, 8;
	@%p6 bra 	$L__BB0_8;
	mul.wide.s32 	%rd50, %r60, 4;
	add.s64 	%rd51, %rd3, %rd50;
	ld.global.u32 	%r45, [%rd51];
	mul.wide.s32 	%rd52, %r60, 8;
	add.s64 	%rd53, %rd2, %rd52;
	ld.global.f64 	%fd66, [%rd53];
	mul.wide.s32 	%rd54, %r45, 8;
	add.s64 	%rd55, %rd1, %rd54;
	ld.global.f64 	%fd67, [%rd55];
	fma.rn.f64 	%fd68, %fd66, %fd67, %fd111;
	ld.global.u32 	%r46, [%rd51+4];
	ld.global.f64 	%fd69, [%rd53+8];
	mul.wide.s32 	%rd56, %r46, 8;
	add.s64 	%rd57, %rd1, %rd56;
	ld.global.f64 	%fd70, [%rd57];
	fma.rn.f64 	%fd71, %fd69, %fd70, %fd68;
	ld.global.u32 	%r47, [%rd51+8];
	ld.global.f64 	%fd72, [%rd53+16];
	mul.wide.s32 	%rd58, %r47, 8;
	add.s64 	%rd59, %rd1, %rd58;
	ld.global.f64 	%fd73, [%rd59];
	fma.rn.f64 	%fd74, %fd72, %fd73, %fd71;
	ld.global.u32 	%r48, [%rd51+12];
	ld.global.f64 	%fd75, [%rd53+24];
	mul.wide.s32 	%rd60, %r48, 8;
	add.s64 	%rd61, %rd1, %rd60;
	ld.global.f64 	%fd76, [%rd61];
	fma.rn.f64 	%fd77, %fd75, %fd76, %fd74;
	ld.global.u32 	%r49, [%rd51+16];
	ld.global.f64 	%fd78, [%rd53+32];
	mul.wide.s32 	%rd62, %r49, 8;
	add.s64 	%rd63, %rd1, %rd62;
	ld.global.f64 	%fd79, [%rd63];
	fma.rn.f64 	%fd80, %fd78, %fd79, %fd77;
	ld.global.u32 	%r50, [%rd51+20];
	ld.global.f64 	%fd81, [%rd53+40];
	mul.wide.s32 	%rd64, %r50, 8;
	add.s64 	%rd65, %rd1, %rd64;
	ld.global.f64 	%fd82, [%rd65];
	fma.rn.f64 	%fd83, %fd81, %fd82, %fd80;
	ld.global.u32 	%r51, [%rd51+24];
	ld.global.f64 	%fd84, [%rd53+48];
	mul.wide.s32 	%rd66, %r51, 8;
	add.s64 	%rd67, %rd1, %rd66;
	ld.global.f64 	%fd85, [%rd67];
	fma.rn.f64 	%fd86, %fd84, %fd85, %fd83;
	ld.global.u32 	%r52, [%rd51+28];
	ld.global.f64 	%fd87, [%rd53+56];
	mul.wide.s32 	%rd68, %r52, 8;
	add.s64 	%rd69, %rd1, %rd68;
	ld.global.f64 	%fd88, [%rd69];
	fma.rn.f64 	%fd111, %fd87, %fd88, %fd86;
	add.s32 	%r60, %r60, 8;
$L__BB0_8:
	setp.eq.s32 	%p7, %r12, 0;
	@%p7 bra 	$L__BB0_14;
	and.b32  	%r15, %r4, 3;
	setp.lt.u32 	%p8, %r12, 4;
	@%p8 bra 	$L__BB0_11;
	mul.wide.s32 	%rd70, %r60, 4;
	add.s64 	%rd71, %rd3, %rd70;
	ld.global.u32 	%r53, [%rd71];
	mul.wide.s32 	%rd72, %r60, 8;
	add.s64 	%rd73, %rd2, %rd72;
	ld.global.f64 	%fd90, [%rd73];
	mul.wide.s32 	%rd74, %r53, 8;
	add.s64 	%rd75, %rd1, %rd74;
	ld.global.f64 	%fd91, [%rd75];
	fma.rn.f64 	%fd92, %fd90, %fd91, %fd111;
	ld.global.u32 	%r54, [%rd71+4];
	ld.global.f64 	%fd93, [%rd73+8];
	mul.wide.s32 	%rd76, %r54, 8;
	add.s64 	%rd77, %rd1, %rd76;
	ld.global.f64 	%fd94, [%rd77];
	fma.rn.f64 	%fd95, %fd93, %fd94, %fd92;
	ld.global.u32 	%r55, [%rd71+8];
	ld.global.f64 	%fd96, [%rd73+16];
	mul.wide.s32 	%rd78, %r55, 8;
	add.s64 	%rd79, %rd1, %rd78;
	ld.global.f64 	%fd97, [%rd79];
	fma.rn.f64 	%fd98, %fd96, %fd97, %fd95;
	ld.global.u32 	%r56, [%rd71+12];
	ld.global.f64 	%fd99, [%rd73+24];
	mul.wide.s32 	%rd80, %r56, 8;
	add.s64 	%rd81, %rd1, %rd80;
	ld.global.f64 	%fd100, [%rd81];
	fma.rn.f64 	%fd111, %fd99, %fd100, %fd98;
	add.s32 	%r60, %r60, 4;
$L__BB0_11:
	setp.eq.s32 	%p9, %r15, 0;
	@%p9 bra 	$L__BB0_14;
	neg.s32 	%r63, %r15;
$L__BB0_13:
	.pragma "nounroll";
	mul.wide.s32 	%rd82, %r60, 8;
	add.s64 	%rd83, %rd2, %rd82;
	mul.wide.s32 	%rd84, %r60, 4;
	add.s64 	%rd85, %rd3, %rd84;
	ld.global.u32 	%r57, [%rd85];
	ld.global.f64 	%fd101, [%rd83];
	mul.wide.s32 	%rd86, %r57, 8;
	add.s64 	%rd87, %rd1, %rd86;
	ld.global.f64 	%fd102, [%rd87];
	fma.rn.f64 	%fd111, %fd101, %fd102, %fd111;
	add.s32 	%r60, %r60, 1;
	add.s32 	%r63, %r63, 1;
	setp.ne.s32 	%p10, %r63, 0;
	@%p10 bra 	$L__BB0_13;
$L__BB0_14:
	cvta.to.global.u64 	%rd88, %rd7;
	mul.wide.s32 	%rd89, %r1, 8;
	add.s64 	%rd90, %rd88, %rd89;
	st.global.f64 	[%rd90], %fd111;
$L__BB0_15:
	ret;

}
	// .globl	_Z17add_scalar_kernelPddi
.visible .entry _Z17add_scalar_kernelPddi(
	.param .u64 .ptr .align 1 _Z17add_scalar_kernelPddi_param_0,
	.param .f64 _Z17add_scalar_kernelPddi_param_1,
	.param .u32 _Z17add_scalar_kernelPddi_param_2
)
{
	.reg .pred 	%p<2>;
	.reg .b32 	%r<6>;
	.reg .b64 	%rd<5>;
	.reg .b64 	%fd<4>;

	ld.param.u64 	%rd1, [_Z17add_scalar_kernelPddi_param_0];
	ld.param.f64 	%fd1, [_Z17add_scalar_kernelPddi_param_1];
	ld.param.u32 	%r2, [_Z17add_scalar_kernelPddi_param_2];
	mov.u32 	%r3, %ctaid.x;
	mov.u32 	%r4, %ntid.x;
	mov.u32 	%r5, %tid.x;
	mad.lo.s32 	%r1, %r3, %r4, %r5;
	setp.ge.s32 	%p1, %r1, %r2;
	@%p1 bra 	$L__BB1_2;
	cvta.to.global.u64 	%rd2, %rd1;
	mul.wide.s32 	%rd3, %r1, 8;
	add.s64 	%rd4, %rd2, %rd3;
	ld.global.f64 	%fd2, [%rd4];
	add.f64 	%fd3, %fd1, %fd2;
	st.global.f64 	[%rd4], %fd3;
$L__BB1_2:
	ret;

}
	// .globl	_Z13update_kernelidddPKdPd
.visible .entry _Z13update_kernelidddPKdPd(
	.param .u32 _Z13update_kernelidddPKdPd_param_0,
	.param .f64 _Z13update_kernelidddPKdPd_param_1,
	.param .f64 _Z13update_kernelidddPKdPd_param_2,
	.param .f64 _Z13update_kernelidddPKdPd_param_3,
	.param .u64 .ptr .align 1 _Z13update_kernelidddPKdPd_param_4,
	.param .u64 .ptr .align 1 _Z13update_kernelidddPKdPd_param_5
)
{
	.reg .pred 	%p<2>;
	.reg .b32 	%r<6>;
	.reg .b64 	%rd<8>;
	.reg .b64 	%fd<7>;

	ld.param.u32 	%r2, [_Z13update_kernelidddPKdPd_param_0];
	ld.param.f64 	%fd1, [_Z13update_kernelidddPKdPd_param_1];
	ld.param.f64 	%fd2, [_Z13update_kernelidddPKdPd_param_2];
	ld.param.f64 	%fd3, [_Z13update_kernelidddPKdPd_param_3];
	ld.param.u64 	%rd1, [_Z13update_kernelidddPKdPd_param_4];
	ld.param.u64 	%rd2, [_Z13update_kernelidddPKdPd_param_5];
	mov.u32 	%r3, %ctaid.x;
	mov.u32 	%r4, %ntid.x;
	mov.u32 	%r5, %tid.x;
	mad.lo.s32 	%r1, %r3, %r4, %r5;
	setp.ge.s32 	%p1, %r1, %r2;
	@%p1 bra 	$L__BB2_2;
	cvta.to.global.u64 	%rd3, %rd1;
	cvta.to.global.u64 	%rd4, %rd2;
	mul.wide.s32 	%rd5, %r1, 8;
	add.s64 	%rd6, %rd3, %rd5;
	ld.global.f64 	%fd4, [%rd6];
	add.f64 	%fd5, %fd2, %fd4;
	fma.rn.f64 	%fd6, %fd1, %fd5, %fd3;
	add.s64 	%rd7, %rd4, %rd5;
	st.global.f64 	[%rd7], %fd6;
$L__BB2_2:
	ret;

}
	// .globl	_Z23block_reduce_sum_doublePKdlPd
.visible .entry _Z23block_reduce_sum_doublePKdlPd(
	.param .u64 .ptr .align 1 _Z23block_reduce_sum_doublePKdlPd_param_0,
	.param .u64 _Z23block_reduce_sum_doublePKdlPd_param_1,
	.param .u64 .ptr .align 1 _Z23block_reduce_sum_doublePKdlPd_param_2
)
{
	.reg .pred 	%p<6>;
	.reg .b32 	%r<13>;
	.reg .b64 	%rd<9>;
	.reg .b64 	%fd<10>;

	ld.param.u64 	%rd2, [_Z23block_reduce_sum_doublePKdlPd_param_0];
	ld.param.u64 	%rd4, [_Z23block_reduce_sum_doublePKdlPd_param_1];
	ld.param.u64 	%rd3, [_Z23block_reduce_sum_doublePKdlPd_param_2];
	mov.u32 	%r1, %tid.x;
	mov.u32 	%r6, %ctaid.x;
	mov.u32 	%r12, %ntid.x;
	mad.lo.s32 	%r7, %r6, %r12, %r1;
	cvt.u64.u32 	%rd1, %r7;
	setp.le.s64 	%p1, %rd4, %rd1;
	mov.f64 	%fd9, 0d0000000000000000;
	@%p1 bra 	$L__BB3_2;
	cvta.to.global.u64 	%rd5, %rd2;
	shl.b64 	%rd6, %rd1, 3;
	add.s64 	%rd7, %rd5, %rd6;
	ld.global.f64 	%fd9, [%rd7];
$L__BB3_2:
	shl.b32 	%r8, %r1, 3;
	mov.u32 	%r9, sdata;
	add.s32 	%r3, %r9, %r8;
	st.shared.f64 	[%r3], %fd9;
	bar.sync 	0;
	setp.lt.u32 	%p2, %r12, 2;
	@%p2 bra 	$L__BB3_6;
$L__BB3_3:
	shr.u32 	%r5, %r12, 1;
	setp.ge.u32 	%p3, %r1, %r5;
	@%p3 bra 	$L__BB3_5;
	shl.b32 	%r10, %r5, 3;
	add.s32 	%r11, %r3, %r10;
	ld.shared.f64 	%fd4, [%r11];
	ld.shared.f64 	%fd5, [%r3];
	add.f64 	%fd6, %fd4, %fd5;
	st.shared.f64 	[%r3], %fd6;
$L__BB3_5:
	bar.sync 	0;
	setp.gt.u32 	%p4, %r12, 3;
	mov.u32 	%r12, %r5;
	@%p4 bra 	$L__BB3_3;
$L__BB3_6:
	setp.ne.s32 	%p5, %r1, 0;
	@%p5 bra 	$L__BB3_8;
	ld.shared.f64 	%fd7, [sdata];
	cvta.to.global.u64 	%rd8, %rd3;
	atom.global.add.f64 	%fd8, [%rd8], %fd7;
$L__BB3_8:
	ret;

}
	// .globl	_Z18diff_reduce_kernelPKdS0_lPd
.visible .entry _Z18diff_reduce_kernelPKdS0_lPd(
	.param .u64 .ptr .align 1 _Z18diff_reduce_kernelPKdS0_lPd_param_0,
	.param .u64 .ptr .align 1 _Z18diff_reduce_kernelPKdS0_lPd_param_1,
	.param .u64 _Z18diff_reduce_kernelPKdS0_lPd_param_2,
	.param .u64 .ptr .align 1 _Z18diff_reduce_kernelPKdS0_lPd_param_3
)
{
	.reg .pred 	%p<6>;
	.reg .b32 	%r<13>;
	.reg .b64 	%rd<12>;
	.reg .b64 	%fd<13>;

	ld.param.u64 	%rd2, [_Z18diff_reduce_kernelPKdS0_lPd_param_0];
	ld.param.u64 	%rd3, [_Z18diff_reduce_kernelPKdS0_lPd_param_1];
	ld.param.u64 	%rd5, [_Z18diff_reduce_kernelPKdS0_lPd_param_2];
	ld.param.u64 	%rd4, [_Z18diff_reduce_kernelPKdS0_lPd_param_3];
	mov.u32 	%r1, %tid.x;
	mov.u32 	%r6, %ctaid.x;
	mov.u32 	%r12, %ntid.x;
	mad.lo.s32 	%r7, %r6, %r12, %r1;
	cvt.u64.u32 	%rd1, %r7;
	setp.le.s64 	%p1, %rd5, %rd1;
	mov.f64 	%fd12, 0d0000000000000000;
	@%p1 bra 	$L__BB4_2;
	cvta.to.global.u64 	%rd6, %rd2;
	cvta.to.global.u64 	%rd7, %rd3;
	shl.b64 	%rd8, %rd1, 3;
	add.s64 	%rd9, %rd6, %rd8;
	ld.global.f64 	%fd4, [%rd9];
	add.s64 	%rd10, %rd7, %rd8;
	ld.global.f64 	%fd5, [%rd10];
	sub.f64 	%fd6, %fd4, %fd5;
	abs.f64 	%fd12, %fd6;
$L__BB4_2:
	shl.b32 	%r8, %r1, 3;
	mov.u32 	%r9, sdata;
	add.s32 	%r3, %r9, %r8;
	st.shared.f64 	[%r3], %fd12;
	bar.sync 	0;
	setp.lt.u32 	%p2, %r12, 2;
	@%p2 bra 	$L__BB4_6;
$L__BB4_3:
	shr.u32 	%r5, %r12, 1;
	setp.ge.u32 	%p3, %r1, %r5;
	@%p3 bra 	$L__BB4_5;
	shl.b32 	%r10, %r5, 3;
	add.s32 	%r11, %r3, %r10;
	ld.shared.f64 	%fd7, [%r11];
	ld.shared.f64 	%fd8, [%r3];
	add.f64 	%fd9, %fd7, %fd8;
	st.shared.f64 	[%r3], %fd9;
$L__BB4_5:
	bar.sync 	0;
	setp.gt.u32 	%p4, %r12, 3;
	mov.u32 	%r12, %r5;
	@%p4 bra 	$L__BB4_3;
$L__BB4_6:
	setp.ne.s32 	%p5, %r1, 0;
	@%p5 bra 	$L__BB4_8;
	ld.shared.f64 	%fd10, [sdata];
	cvta.to.global.u64 	%rd11, %rd4;
	atom.global.add.f64 	%fd11, [%rd11], %fd10;
$L__BB4_8:
	ret;

}
	// .globl	_Z22dangling_reduce_kernelPKdPKiiPd
.visible .entry _Z22dangling_reduce_kernelPKdPKiiPd(
	.param .u64 .ptr .align 1 _Z22dangling_reduce_kernelPKdPKiiPd_param_0,
	.param .u64 .ptr .align 1 _Z22dangling_reduce_kernelPKdPKiiPd_param_1,
	.param .u32 _Z22dangling_reduce_kernelPKdPKiiPd_param_2,
	.param .u64 .ptr .align 1 _Z22dangling_reduce_kernelPKdPKiiPd_param_3
)
{
	.reg .pred 	%p<6>;
	.reg .b32 	%r<15>;
	.reg .b64 	%rd<11>;
	.reg .b64 	%fd<10>;

	ld.param.u64 	%rd1, [_Z22dangling_reduce_kernelPKdPKiiPd_param_0];
	ld.param.u64 	%rd2, [_Z22dangling_reduce_kernelPKdPKiiPd_param_1];
	ld.param.u32 	%r7, [_Z22dangling_reduce_kernelPKdPKiiPd_param_2];
	ld.param.u64 	%rd3, [_Z22dangling_reduce_kernelPKdPKiiPd_param_3];
	mov.u32 	%r1, %tid.x;
	mov.u32 	%r8, %ctaid.x;
	mov.u32 	%r14, %ntid.x;
	mad.lo.s32 	%r3, %r8, %r14, %r1;
	setp.ge.s32 	%p1, %r3, %r7;
	mov.f64 	%fd9, 0d0000000000000000;
	@%p1 bra 	$L__BB5_2;
	cvta.to.global.u64 	%rd4, %rd2;
	cvta.to.global.u64 	%rd5, %rd1;
	mul.wide.s32 	%rd6, %r3, 4;
	add.s64 	%rd7, %rd4, %rd6;
	ld.global.u32 	%r9, [%rd7];
	mul.wide.s32 	%rd8, %r9, 8;
	add.s64 	%rd9, %rd5, %rd8;
	ld.global.f64 	%fd9, [%rd9];
$L__BB5_2:
	shl.b32 	%r10, %r1, 3;
	mov.u32 	%r11, sdata;
	add.s32 	%r4, %r11, %r10;
	st.shared.f64 	[%r4], %fd9;
	bar.sync 	0;
	setp.lt.u32 	%p2, %r14, 2;
	@%p2 bra 	$L__BB5_6;
$L__BB5_3:
	shr.u32 	%r6, %r14, 1;
	setp.ge.u32 	%p3, %r1, %r6;
	@%p3 bra 	$L__BB5_5;
	shl.b32 	%r12, %r6, 3;
	add.s32 	%r13, %r4, %r12;
	ld.shared.f64 	%fd4, [%r13];
	ld.shared.f64 	%fd5, [%r4];
	add.f64 	%fd6, %fd4, %fd5;
	st.shared.f64 	[%r4], %fd6;
$L__BB5_5:
	bar.sync 	0;
	setp.gt.u32 	%p4, %r14, 3;
	mov.u32 	%r14, %r6;
	@%p4 bra 	$L__BB5_3;
$L__BB5_6:
	setp.ne.s32 	%p5, %r1, 0;
	@%p5 bra 	$L__BB5_8;
	ld.shared.f64 	%fd7, [sdata];
	cvta.to.global.u64 	%rd10, %rd3;
	atom.global.add.f64 	%fd8, [%rd10], %fd7;
$L__BB5_8:
	ret;

}


// ===== COMPILED SASS (sm_100) =====

	.target	sm_100

	.elftype	@"ET_EXEC"


//--------------------- .note.nv.tkinfo           --------------------------
	.section	.note.nv.tkinfo,"",@"SHT_NOTE"
	.sectionflags	@"SHF_NOTE_NV_TKINFO"
	.tkinfo
        /*0018*/ 	.word	0x00000002
        /*0030*/ 	.string	""
        /*0030*/ 	.string	"ptxas"
        /*0030*/ 	.string	"Cuda compilation tools, release 13.0, V13.0.88"
        /*0030*/ 	.string	"Build cuda_13.0.r13.0/compiler.36424714_0"
        /*0030*/ 	.string	"-arch sm_100 -m 64 "



//--------------------- .note.nv.cuinfo           --------------------------
	.section	.note.nv.cuinfo,"",@"SHT_NOTE"
	.sectionflags	@"SHF_NOTE_NV_CUINFO"
        /*0018*/ 	.short	0x0002
        /*001a*/ 	.short	0x0064
        /*001c*/ 	.short	0x0082
	.zero		2


//--------------------- .nv.info                  --------------------------
	.section	.nv.info,"",@"SHT_CUDA_INFO"
	.align	4


	//----- nvinfo : EIATTR_REGCOUNT
	.align		4
        /*0000*/ 	.byte	0x04, 0x2f
        /*0002*/ 	.short	(.L_1 - .L_0)
	.align		4
.L_0:
        /*0004*/ 	.word	index@(_Z15spmv_csr_kerneliPKiS0_PKdS2_Pd)
        /*0008*/ 	.word	0x00000020


	//----- nvinfo : EIATTR_FRAME_SIZE
	.align		4
.L_1:
        /*000c*/ 	.byte	0x04, 0x11
        /*000e*/ 	.short	(.L_3 - .L_2)
	.align		4
.L_2:
        /*0010*/ 	.word	index@(_Z15spmv_csr_kerneliPKiS0_PKdS2_Pd)
        /*0014*/ 	.word	0x00000000


	//----- nvinfo : EIATTR_REGCOUNT
	.align		4
.L_3:
        /*0018*/ 	.byte	0x04, 0x2f
        /*001a*/ 	.short	(.L_5 - .L_4)
	.align		4
.L_4:
        /*001c*/ 	.word	index@(_Z17add_scalar_kernelPddi)
        /*0020*/ 	.word	0x0000000a


	//----- nvinfo : EIATTR_FRAME_SIZE
	.align		4
.L_5:
        /*0024*/ 	.byte	0x04, 0x11
        /*0026*/ 	.short	(.L_7 - .L_6)
	.align		4
.L_6:
        /*0028*/ 	.word	index@(_Z17add_scalar_kernelPddi)
        /*002c*/ 	.word	0x00000000


	//----- nvinfo : EIATTR_REGCOUNT
	.align		4
.L_7:
        /*0030*/ 	.byte	0x04, 0x2f
        /*0032*/ 	.short	(.L_9 - .L_8)
	.align		4
.L_8:
        /*0034*/ 	.word	index@(_Z13update_kernelidddPKdPd)
        /*0038*/ 	.word	0x0000000e


	//----- nvinfo : EIATTR_FRAME_SIZE
	.align		4
.L_9:
        /*003c*/ 	.byte	0x04, 0x11
        /*003e*/ 	.short	(.L_11 - .L_10)
	.align		4
.L_10:
        /*0040*/ 	.word	index@(_Z13update_kernelidddPKdPd)
        /*0044*/ 	.word	0x00000000


	//----- nvinfo : EIATTR_REGCOUNT
	.align		4
.L_11:
        /*0048*/ 	.byte	0x04, 0x2f
        /*004a*/ 	.short	(.L_13 - .L_12)
	.align		4
.L_12:
        /*004c*/ 	.word	index@(_Z23block_reduce_sum_doublePKdlPd)
        /*0050*/ 	.word	0x0000000c


	//----- nvinfo : EIATTR_FRAME_SIZE
	.align		4
.L_13:
        /*0054*/ 	.byte	0x04, 0x11
        /*0056*/ 	.short	(.L_15 - .L_14)
	.align		4
.L_14:
        /*0058*/ 	.word	index@(_Z23block_reduce_sum_doublePKdlPd)
        /*005c*/ 	.word	0x00000000


	//----- nvinfo : EIATTR_REGCOUNT
	.align		4
.L_15:
        /*0060*/ 	.byte	0x04, 0x2f
        /*0062*/ 	.short	(.L_17 - .L_16)
	.align		4
.L_16:
        /*0064*/ 	.word	index@(_Z18diff_reduce_kernelPKdS0_lPd)
        /*0068*/ 	.word	0x00000010


	//----- nvinfo : EIATTR_FRAME_SIZE
	.align		4
.L_17:
        /*006c*/ 	.byte	0x04, 0x11
        /*006e*/ 	.short	(.L_19 - .L_18)
	.align		4
.L_18:
        /*0070*/ 	.word	index@(_Z18diff_reduce_kernelPKdS0_lPd)
        /*0074*/ 	.word	0x00000000


	//----- nvinfo : EIATTR_REGCOUNT
	.align		4
.L_19:
        /*0078*/ 	.byte	0x04, 0x2f
        /*007a*/ 	.short	(.L_21 - .L_20)
	.align		4
.L_20:
        /*007c*/ 	.word	index@(_Z22dangling_reduce_kernelPKdPKiiPd)
        /*0080*/ 	.word	0x0000000e


	//----- nvinfo : EIATTR_FRAME_SIZE
	.align		4
.L_21:
        /*0084*/ 	.byte	0x04, 0x11
        /*0086*/ 	.short	(.L_23 - .L_22)
	.align		4
.L_22:
        /*0088*/ 	.word	index@(_Z22dangling_reduce_kernelPKdPKiiPd)
        /*008c*/ 	.word	0x00000000


	//----- nvinfo : EIATTR_MIN_STACK_SIZE
	.align		4
.L_23:
        /*0090*/ 	.byte	0x04, 0x12
        /*0092*/ 	.short	(.L_25 - .L_24)
	.align		4
.L_24:
        /*0094*/ 	.word	index@(_Z22dangling_reduce_kernelPKdPKiiPd)
        /*0098*/ 	.word	0x00000000


	//----- nvinfo : EIATTR_MIN_STACK_SIZE
	.align		4
.L_25:
        /*009c*/ 	.byte	0x04, 0x12
        /*009e*/ 	.short	(.L_27 - .L_26)
	.align		4
.L_26:
        /*00a0*/ 	.word	index@(_Z18diff_reduce_kernelPKdS0_lPd)
        /*00a4*/ 	.word	0x00000000


	//----- nvinfo : EIATTR_MIN_STACK_SIZE
	.align		4
.L_27:
        /*00a8*/ 	.byte	0x04, 0x12
        /*00aa*/ 	.short	(.L_29 - .L_28)
	.align		4
.L_28:
        /*00ac*/ 	.word	index@(_Z23block_reduce_sum_doublePKdlPd)
        /*00b0*/ 	.word	0x00000000


	//----- nvinfo : EIATTR_MIN_STACK_SIZE
	.align		4
.L_29:
        /*00b4*/ 	.byte	0x04, 0x12
        /*00b6*/ 	.short	(.L_31 - .L_30)
	.align		4
.L_30:
        /*00b8*/ 	.word	index@(_Z13update_kernelidddPKdPd)
        /*00bc*/ 	.word	0x00000000


	//----- nvinfo : EIATTR_MIN_STACK_SIZE
	.align		4
.L_31:
        /*00c0*/ 	.byte	0x04, 0x12
        /*00c2*/ 	.short	(.L_33 - .L_32)
	.align		4
.L_32:
        /*00c4*/ 	.word	index@(_Z17add_scalar_kernelPddi)
        /*00c8*/ 	.word	0x00000000


	//----- nvinfo : EIATTR_MIN_STACK_SIZE
	.align		4
.L_33:
        /*00cc*/ 	.byte	0x04, 0x12
        /*00ce*/ 	.short	(.L_35 - .L_34)
	.align		4
.L_34:
        /*00d0*/ 	.word	index@(_Z15spmv_csr_kerneliPKiS0_PKdS2_Pd)
        /*00d4*/ 	.word	0x00000000
.L_35:


//--------------------- .nv.compat                --------------------------
	.section	.nv.compat,"",@"SHT_CUDA_COMPAT_INFO"
	.align	4
        /*0000*/ 	.byte	0x02, 0x09, 0x00, 0x00, 0x02, 0x02, 0x01, 0x00, 0x02, 0x05, 0x05, 0x00, 0x03, 0x07, 0x01, 0x01
        /*0010*/ 	.byte	0x02, 0x03, 0x00, 0x00, 0x02, 0x06, 0x01, 0x00, 0x04, 0x0b, 0x08, 0x00, 0x01, 0x00, 0x00, 0x00
        /*0020*/ 	.byte	0x00, 0x00, 0x00, 0x00


//--------------------- .nv.info._Z22dangling_reduce_kernelPKdPKiiPd --------------------------
	.section	.nv.info._Z22dangling_reduce_kernelPKdPKiiPd,"",@"SHT_CUDA_INFO"
	.sectionflags	@""
	.align	4


	//----- nvinfo : EIATTR_CUDA_API_VERSION
	.align		4
        /*0000*/ 	.byte	0x04, 0x37
        /*0002*/ 	.short	(.L_37 - .L_36)
.L_36:
        /*0004*/ 	.word	0x00000082


	//----- nvinfo : EIATTR_KPARAM_INFO
	.align		4
.L_37:
        /*0008*/ 	.byte	0x04, 0x17
        /*000a*/ 	.short	(.L_39 - .L_38)
.L_38:
        /*000c*/ 	.word	0x00000000
        /*0010*/ 	.short	0x0003
        /*0012*/ 	.short	0x0018
        /*0014*/ 	.byte	0x00, 0xf5, 0x21, 0x00


	//----- nvinfo : EIATTR_KPARAM_INFO
	.align		4
.L_39:
        /*0018*/ 	.byte	0x04, 0x17
        /*001a*/ 	.short	(.L_41 - .L_40)
.L_40:
        /*001c*/ 	.word	0x00000000
        /*0020*/ 	.short	0x0002
        /*0022*/ 	.short	0x0010
        /*0024*/ 	.byte	0x00, 0xf0, 0x11, 0x00


	//----- nvinfo : EIATTR_KPARAM_INFO
	.align		4
.L_41:
        /*0028*/ 	.byte	0x04, 0x17
        /*002a*/ 	.short	(.L_43 - .L_42)
.L_42:
        /*002c*/ 	.word	0x00000000
        /*0030*/ 	.short	0x0001
        /*0032*/ 	.short	0x0008
        /*0034*/ 	.byte	0x00, 0xf5, 0x21, 0x00


	//----- nvinfo : EIATTR_KPARAM_INFO
	.align		4
.L_43:
        /*0038*/ 	.byte	0x04, 0x17
        /*003a*/ 	.short	(.L_45 - .L_44)
.L_44:
        /*003c*/ 	.word	0x00000000
        /*0040*/ 	.short	0x0000
        /*0042*/ 	.short	0x0000
        /*0044*/ 	.byte	0x00, 0xf5, 0x21, 0x00


	//----- nvinfo : EIATTR_SPARSE_MMA_MASK
	.align		4
.L_45:
        /*0048*/ 	.byte	0x03, 0x50
        /*004a*/ 	.short	0x0000


	//----- nvinfo : EIATTR_MAXREG_COUNT
	.align		4
        /*004c*/ 	.byte	0x03, 0x1b
        /*004e*/ 	.short	0x00ff


	//----- nvinfo : EIATTR_NUM_BARRIERS
	.align		4
        /*0050*/ 	.byte	0x02, 0x4c
        /*0052*/ 	.byte	0x01
	.zero		1


	//----- nvinfo : EIATTR_MERCURY_ISA_VERSION
	.align		4
        /*0054*/ 	.byte	0x03, 0x5f
        /*0056*/ 	.short	0x0101


	//----- nvinfo : EIATTR_VRC_CTA_INIT_COUNT
	.align		4
        /*0058*/ 	.byte	0x02, 0x4a
	.zero		1
	.zero		1


	//----- nvinfo : EIATTR_EXIT_INSTR_OFFSETS
	.align		4
        /*005c*/ 	.byte	0x04, 0x1c
        /*005e*/ 	.short	(.L_47 - .L_46)


	//   ....[0]....
.L_46:
        /*0060*/ 	.word	0x00000230


	//   ....[1]....
        /*0064*/ 	.word	0x000002a0


	//----- nvinfo : EIATTR_CBANK_PARAM_SIZE
	.align		4
.L_47:
        /*0068*/ 	.byte	0x03, 0x19
        /*006a*/ 	.short	0x0020


	//----- nvinfo : EIATTR_PARAM_CBANK
	.align		4
        /*006c*/ 	.byte	0x04, 0x0a
        /*006e*/ 	.short	(.L_49 - .L_48)
	.align		4
.L_48:
        /*0070*/ 	.word	index@(.nv.constant0._Z22dangling_reduce_kernelPKdPKiiPd)
        /*0074*/ 	.short	0x0380
        /*0076*/ 	.short	0x0020


	//----- nvinfo : EIATTR_SW_WAR
	.align		4
.L_49:
        /*0078*/ 	.byte	0x04, 0x36
        /*007a*/ 	.short	(.L_51 - .L_50)
.L_50:
        /*007c*/ 	.word	0x00000008
.L_51:


//--------------------- .nv.info._Z18diff_reduce_kernelPKdS0_lPd --------------------------
	.section	.nv.info._Z18diff_reduce_kernelPKdS0_lPd,"",@"SHT_CUDA_INFO"
	.sectionflags	@""
	.align	4


	//----- nvinfo : EIATTR_CUDA_API_VERSION
	.align		4
        /*0000*/ 	.byte	0x04, 0x37
        /*0002*/ 	.short	(.L_53 - .L_52)
.L_52:
        /*0004*/ 	.word	0x00000082


	//----- nvinfo : EIATTR_KPARAM_INFO
	.align		4
.L_53:
        /*0008*/ 	.byte	0x04, 0x17
        /*000a*/ 	.short	(.L_55 - .L_54)
.L_54:
        /*000c*/ 	.word	0x00000000
        /*0010*/ 	.short	0x0003
        /*0012*/ 	.short	0x0018
        /*0014*/ 	.byte	0x00, 0xf5, 0x21, 0x00


	//----- nvinfo : EIATTR_KPARAM_INFO
	.align		4
.L_55:
        /*0018*/ 	.byte	0x04, 0x17
        /*001a*/ 	.short	(.L_57 - .L_56)
.L_56:
        /*001c*/ 	.word	0x00000000
        /*0020*/ 	.short	0x0002
        /*0022*/ 	.short	0x0010
        /*0024*/ 	.byte	0x00, 0xf0, 0x21, 0x00


	//----- nvinfo : EIATTR_KPARAM_INFO
	.align		4
.L_57:
        /*0028*/ 	.byte	0x04, 0x17
        /*002a*/ 	.short	(.L_59 - .L_58)
.L_58:
        /*002c*/ 	.word	0x00000000
        /*0030*/ 	.short	0x0001
        /*0032*/ 	.short	0x0008
        /*0034*/ 	.byte	0x00, 0xf5, 0x21, 0x00


	//----- nvinfo : EIATTR_KPARAM_INFO
	.align		4
.L_59:
        /*0038*/ 	.byte	0x04, 0x17
        /*003a*/ 	.short	(.L_61 - .L_60)
.L_60:
        /*003c*/ 	.word	0x00000000
        /*0040*/ 	.short	0x0000
        /*0042*/ 	.short	0x0000
        /*0044*/ 	.byte	0x00, 0xf5, 0x21, 0x00


	//----- nvinfo : EIATTR_SPARSE_MMA_MASK
	.align		4
.L_61:
        /*0048*/ 	.byte	0x03, 0x50
        /*004a*/ 	.short	0x0000


	//----- nvinfo : EIATTR_MAXREG_COUNT
	.align		4
        /*004c*/ 	.byte	0x03, 0x1b
        /*004e*/ 	.short	0x00ff


	//----- nvinfo : EIATTR_NUM_BARRIERS
	.align		4
        /*0050*/ 	.byte	0x02, 0x4c
        /*0052*/ 	.byte	0x01
	.zero		1


	//----- nvinfo : EIATTR_MERCURY_ISA_VERSION
	.align		4
        /*0054*/ 	.byte	0x03, 0x5f
        /*0056*/ 	.short	0x0101


	//----- nvinfo : EIATTR_VRC_CTA_INIT_COUNT
	.align		4
        /*0058*/ 	.byte	0x02, 0x4a
	.zero		1
	.zero		1


	//----- nvinfo : EIATTR_EXIT_INSTR_OFFSETS
	.align		4
        /*005c*/ 	.byte	0x04, 0x1c
        /*005e*/ 	.short	(.L_63 - .L_62)


	//   ....[0]....
.L_62:
        /*0060*/ 	.word	0x000002a0


	//   ....[1]....
        /*0064*/ 	.word	0x00000310


	//----- nvinfo : EIATTR_CBANK_PARAM_SIZE
	.align		4
.L_63:
        /*0068*/ 	.byte	0x03, 0x19
        /*006a*/ 	.short	0x0020


	//----- nvinfo : EIATTR_PARAM_CBANK
	.align		4
        /*006c*/ 	.byte	0x04, 0x0a
        /*006e*/ 	.short	(.L_65 - .L_64)
	.align		4
.L_64:
        /*0070*/ 	.word	index@(.nv.constant0._Z18diff_reduce_kernelPKdS0_lPd)
        /*0074*/ 	.short	0x0380
        /*0076*/ 	.short	0x0020


	//----- nvinfo : EIATTR_SW_WAR
	.align		4
.L_65:
        /*0078*/ 	.byte	0x04, 0x36
        /*007a*/ 	.short	(.L_67 - .L_66)
.L_66:
        /*007c*/ 	.word	0x00000008
.L_67:


//--------------------- .nv.info._Z23block_reduce_sum_doublePKdlPd --------------------------
	.section	.nv.info._Z23block_reduce_sum_doublePKdlPd,"",@"SHT_CUDA_INFO"
	.sectionflags	@""
	.align	4


	//----- nvinfo : EIATTR_CUDA_API_VERSION
	.align		4
        /*0000*/ 	.byte	0x04, 0x37
        /*0002*/ 	.short	(.L_69 - .L_68)
.L_68:
        /*0004*/ 	.word	0x00000082


	//----- nvinfo : EIATTR_KPARAM_INFO
	.align		4
.L_69:
        /*0008*/ 	.byte	0x04, 0x17
        /*000a*/ 	.short	(.L_71 - .L_70)
.L_70:
        /*000c*/ 	.word	0x00000000
        /*0010*/ 	.short	0x0002
        /*0012*/ 	.short	0x0010
        /*0014*/ 	.byte	0x00, 0xf5, 0x21, 0x00


	//----- nvinfo : EIATTR_KPARAM_INFO
	.align		4
.L_71:
        /*0018*/ 	.byte	0x04, 0x17
        /*001a*/ 	.short	(.L_73 - .L_72)
.L_72:
        /*001c*/ 	.word	0x00000000
        /*0020*/ 	.short	0x0001
        /*0022*/ 	.short	0x0008
        /*0024*/ 	.byte	0x00, 0xf0, 0x21, 0x00


	//----- nvinfo : EIATTR_KPARAM_INFO
	.align		4
.L_73:
        /*0028*/ 	.byte	0x04, 0x17
        /*002a*/ 	.short	(.L_75 - .L_74)
.L_74:
        /*002c*/ 	.word	0x00000000
        /*0030*/ 	.short	0x0000
        /*0032*/ 	.short	0x0000
        /*0034*/ 	.byte	0x00, 0xf5, 0x21, 0x00


	//----- nvinfo : EIATTR_SPARSE_MMA_MASK
	.align		4
.L_75:
        /*0038*/ 	.byte	0x03, 0x50
        /*003a*/ 	.short	0x0000


	//----- nvinfo : EIATTR_MAXREG_COUNT
	.align		4
        /*003c*/ 	.byte	0x03, 0x1b
        /*003e*/ 	.short	0x00ff


	//----- nvinfo : EIATTR_NUM_BARRIERS
	.align		4
        /*0040*/ 	.byte	0x02, 0x4c
        /*0042*/ 	.byte	0x01
	.zero		1


	//----- nvinfo : EIATTR_MERCURY_ISA_VERSION
	.align		4
        /*0044*/ 	.byte	0x03, 0x5f
        /*0046*/ 	.short	0x0101


	//----- nvinfo : EIATTR_VRC_CTA_INIT_COUNT
	.align		4
        /*0048*/ 	.byte	0x02, 0x4a
	.zero		1
	.zero		1


	//----- nvinfo : EIATTR_EXIT_INSTR_OFFSETS
	.align		4
        /*004c*/ 	.byte	0x04, 0x1c
        /*004e*/ 	.short	(.L_77 - .L_76)


	//   ....[0]....
.L_76:
        /*0050*/ 	.word	0x00000220


	//   ....[1]....
        /*0054*/ 	.word	0x00000290


	//----- nvinfo : EIATTR_CBANK_PARAM_SIZE
	.align		4
.L_77:
        /*0058*/ 	.byte	0x03, 0x19
        /*005a*/ 	.short	0x0018


	//----- nvinfo : EIATTR_PARAM_CBANK
	.align		4
        /*005c*/ 	.byte	0x04, 0x0a
        /*005e*/ 	.short	(.L_79 - .L_78)
	.align		4
.L_78:
        /*0060*/ 	.word	index@(.nv.constant0._Z23block_reduce_sum_doublePKdlPd)
        /*0064*/ 	.short	0x0380
        /*0066*/ 	.short	0x0018


	//----- nvinfo : EIATTR_SW_WAR
	.align		4
.L_79:
        /*0068*/ 	.byte	0x04, 0x36
        /*006a*/ 	.short	(.L_81 - .L_80)
.L_80:
        /*006c*/ 	.word	0x00000008
.L_81:


//--------------------- .nv.info._Z13update_kernelidddPKdPd --------------------------
	.section	.nv.info._Z13update_kernelidddPKdPd,"",@"SHT_CUDA_INFO"
	.sectionflags	@""
	.align	4


	//----- nvinfo : EIATTR_CUDA_API_VERSION
	.align		4
        /*0000*/ 	.byte	0x04, 0x37
        /*0002*/ 	.short	(.L_83 - .L_82)
.L_82:
        /*0004*/ 	.word	0x00000082


	//----- nvinfo : EIATTR_KPARAM_INFO
	.align		4
.L_83:
        /*0008*/ 	.byte	0x04, 0x17
        /*000a*/ 	.short	(.L_85 - .L_84)
.L_84:
        /*000c*/ 	.word	0x00000000
        /*0010*/ 	.short	0x0005
        /*0012*/ 	.short	0x0028
        /*0014*/ 	.byte	0x00, 0xf5, 0x21, 0x00


	//----- nvinfo : EIATTR_KPARAM_INFO
	.align		4
.L_85:
        /*0018*/ 	.byte	0x04, 0x17
        /*001a*/ 	.short	(.L_87 - .L_86)
.L_86:
        /*001c*/ 	.word	0x00000000
        /*0020*/ 	.short	0x0004
        /*0022*/ 	.short	0x0020
        /*0024*/ 	.byte	0x00, 0xf5, 0x21, 0x00


	//----- nvinfo : EIATTR_KPARAM_INFO
	.align		4
.L_87:
        /*0028*/ 	.byte	0x04, 0x17
        /*002a*/ 	.short	(.L_89 - .L_88)
.L_88:
        /*002c*/ 	.word	0x00000000
        /*0030*/ 	.short	0x0003
        /*0032*/ 	.short	0x0018
        /*0034*/ 	.byte	0x00, 0xf0, 0x21, 0x00


	//----- nvinfo : EIATTR_KPARAM_INFO
	.align		4
.L_89:
        /*0038*/ 	.byte	0x04, 0x17
        /*003a*/ 	.short	(.L_91 - .L_90)
.L_90:
        /*003c*/ 	.word	0x00000000
        /*0040*/ 	.short	0x0002
        /*0042*/ 	.short	0x0010
        /*0044*/ 	.byte	0x00, 0xf0, 0x21, 0x00


	//----- nvinfo : EIATTR_KPARAM_INFO
	.align		4
.L_91:
        /*0048*/ 	.byte	0x04, 0x17
        /*004a*/ 	.short	(.L_93 - .L_92)
.L_92:
        /*004c*/ 	.word	0x00000000
        /*0050*/ 	.short	0x0001
        /*0052*/ 	.short	0x0008
        /*0054*/ 	.byte	0x00, 0xf0, 0x21, 0x00


	//----- nvinfo : EIATTR_KPARAM_INFO
	.align		4
.L_93:
        /*0058*/ 	.byte	0x04, 0x17
        /*005a*/ 	.short	(.L_95 - .L_94)
.L_94:
        /*005c*/ 	.word	0x00000000
        /*0060*/ 	.short	0x0000
        /*0062*/ 	.short	0x0000
        /*0064*/ 	.byte	0x00, 0xf0, 0x11, 0x00


	//----- nvinfo : EIATTR_SPARSE_MMA_MASK
	.align		4
.L_95:
        /*0068*/ 	.byte	0x03, 0x50
        /*006a*/ 	.short	0x0000


	//----- nvinfo : EIATTR_MAXREG_COUNT
	.align		4
        /*006c*/ 	.byte	0x03, 0x1b
        /*006e*/ 	.short	0x00ff


	//----- nvinfo : EIATTR_MERCURY_ISA_VERSION
	.align		4
        /*0070*/ 	.byte	0x03, 0x5f
        /*0072*/ 	.short	0x0101


	//----- nvinfo : EIATTR_VRC_CTA_INIT_COUNT
	.align		4
        /*0074*/ 	.byte	0x02, 0x4a
	.zero		1
	.zero		1


	//----- nvinfo : EIATTR_EXIT_INSTR_OFFSETS
	.align		4
        /*0078*/ 	.byte	0x04, 0x1c
        /*007a*/ 	.short	(.L_97 - .L_96)


	//   ....[0]....
.L_96:
        /*007c*/ 	.word	0x00000070


	//   ....[1]....
        /*0080*/ 	.word	0x00000130


	//----- nvinfo : EIATTR_CBANK_PARAM_SIZE
	.align		4
.L_97:
        /*0084*/ 	.byte	0x03, 0x19
        /*0086*/ 	.short	0x0030


	//----- nvinfo : EIATTR_PARAM_CBANK
	.align		4
        /*0088*/ 	.byte	0x04, 0x0a
        /*008a*/ 	.short	(.L_99 - .L_98)
	.align		4
.L_98:
        /*008c*/ 	.word	index@(.nv.constant0._Z13update_kernelidddPKdPd)
        /*0090*/ 	.short	0x0380
        /*0092*/ 	.short	0x0030


	//----- nvinfo : EIATTR_SW_WAR
	.align		4
.L_99:
        /*0094*/ 	.byte	0x04, 0x36
        /*0096*/ 	.short	(.L_101 - .L_100)
.L_100:
        /*0098*/ 	.word	0x00000008
.L_101:


//--------------------- .nv.info._Z17add_scalar_kernelPddi --------------------------
	.section	.nv.info._Z17add_scalar_kernelPddi,"",@"SHT_CUDA_INFO"
	.sectionflags	@""
	.align	4


	//----- nvinfo : EIATTR_CUDA_API_VERSION
	.align		4
        /*0000*/ 	.byte	0x04, 0x37
        /*0002*/ 	.short	(.L_103 - .L_102)
.L_102:
        /*0004*/ 	.word	0x00000082


	//----- nvinfo : EIATTR_KPARAM_INFO
	.align		4
.L_103:
        /*0008*/ 	.byte	0x04, 0x17
        /*000a*/ 	.short	(.L_105 - .L_104)
.L_104:
        /*000c*/ 	.word	0x00000000
        /*0010*/ 	.short	0x0002
        /*0012*/ 	.short	0x0010
        /*0014*/ 	.byte	0x00, 0xf0, 0x11, 0x00


	//----- nvinfo : EIATTR_KPARAM_INFO
	.align		4
.L_105:
        /*0018*/ 	.byte	0x04, 0x17
        /*001a*/ 	.short	(.L_107 - .L_106)
.L_106:
        /*001c*/ 	.word	0x00000000
        /*0020*/ 	.short	0x0001
        /*0022*/ 	.short	0x0008
        /*0024*/ 	.byte	0x00, 0xf0, 0x21, 0x00


	//----- nvinfo : EIATTR_KPARAM_INFO
	.align		4
.L_107:
        /*0028*/ 	.byte	0x04, 0x17
        /*002a*/ 	.short	(.L_109 - .L_108)
.L_108:
        /*002c*/ 	.word	0x00000000
        /*0030*/ 	.short	0x0000
        /*0032*/ 	.short	0x0000
        /*0034*/ 	.byte	0x00, 0xf5, 0x21, 0x00


	//----- nvinfo : EIATTR_SPARSE_MMA_MASK
	.align		4
.L_109:
        /*0038*/ 	.byte	0x03, 0x50
        /*003a*/ 	.short	0x0000


	//----- nvinfo : EIATTR_MAXREG_COUNT
	.align		4
        /*003c*/ 	.byte	0x03, 0x1b
        /*003e*/ 	.short	0x00ff


	//----- nvinfo : EIATTR_MERCURY_ISA_VERSION
	.align		4
        /*0040*/ 	.byte	0x03, 0x5f
        /*0042*/ 	.short	0x0101


	//----- nvinfo : EIATTR_VRC_CTA_INIT_COUNT
	.align		4
        /*0044*/ 	.byte	0x02, 0x4a
	.zero		1
	.zero		1


	//----- nvinfo : EIATTR_EXIT_INSTR_OFFSETS
	.align		4
        /*0048*/ 	.byte	0x04, 0x1c
        /*004a*/ 	.short	(.L_111 - .L_110)


	//   ....[0]....
.L_110:
        /*004c*/ 	.word	0x00000070


	//   ....[1]....
        /*0050*/ 	.word	0x000000f0


	//----- nvinfo : EIATTR_CBANK_PARAM_SIZE
	.align		4
.L_111:
        /*0054*/ 	.byte	0x03, 0x19
        /*0056*/ 	.short	0x0014


	//----- nvinfo : EIATTR_PARAM_CBANK
	.align		4
        /*0058*/ 	.byte	0x04, 0x0a
        /*005a*/ 	.short	(.L_113 - .L_112)
	.align		4
.L_112:
        /*005c*/ 	.word	index@(.nv.constant0._Z17add_scalar_kernelPddi)
        /*0060*/ 	.short	0x0380
        /*0062*/ 	.short	0x0014


	//----- nvinfo : EIATTR_SW_WAR
	.align		4
.L_113:
        /*0064*/ 	.byte	0x04, 0x36
        /*0066*/ 	.short	(.L_115 - .L_114)
.L_114:
        /*0068*/ 	.word	0x00000008
.L_115:


//--------------------- .nv.info._Z15spmv_csr_kerneliPKiS0_PKdS2_Pd --------------------------
	.section	.nv.info._Z15spmv_csr_kerneliPKiS0_PKdS2_Pd,"",@"SHT_CUDA_INFO"
	.sectionflags	@""
	.align	4


	//----- nvinfo : EIATTR_CUDA_API_VERSION
	.align		4
        /*0000*/ 	.byte	0x04, 0x37
        /*0002*/ 	.short	(.L_117 - .L_116)
.L_116:
        /*0004*/ 	.word	0x00000082


	//----- nvinfo : EIATTR_KPARAM_INFO
	.align		4
.L_117:
        /*0008*/ 	.byte	0x04, 0x17
        /*000a*/ 	.short	(.L_119 - .L_118)
.L_118:
        /*000c*/ 	.word	0x00000000
        /*0010*/ 	.short	0x0005
        /*0012*/ 	.short	0x0028
        /*0014*/ 	.byte	0x00, 0xf5, 0x21, 0x00


	//----- nvinfo : EIATTR_KPARAM_INFO
	.align		4
.L_119:
        /*0018*/ 	.byte	0x04, 0x17
        /*001a*/ 	.short	(.L_121 - .L_120)
.L_120:
        /*001c*/ 	.word	0x00000000
        /*0020*/ 	.short	0x0004
        /*0022*/ 	.short	0x0020
        /*0024*/ 	.byte	0x00, 0xf5, 0x21, 0x00


	//----- nvinfo : EIATTR_KPARAM_INFO
	.align		4
.L_121:
        /*0028*/ 	.byte	0x04, 0x17
        /*002a*/ 	.short	(.L_123 - .L_122)
.L_122:
        /*002c*/ 	.word	0x00000000
        /*0030*/ 	.short	0x0003
        /*0032*/ 	.short	0x0018
        /*0034*/ 	.byte	0x00, 0xf5, 0x21, 0x00


	//----- nvinfo : EIATTR_KPARAM_INFO
	.align		4
.L_123:
        /*0038*/ 	.byte	0x04, 0x17
        /*003a*/ 	.short	(.L_125 - .L_124)
.L_124:
        /*003c*/ 	.word	0x00000000
        /*0040*/ 	.short	0x0002
        /*0042*/ 	.short	0x0010
        /*0044*/ 	.byte	0x00, 0xf5, 0x21, 0x00


	//----- nvinfo : EIATTR_KPARAM_INFO
	.align		4
.L_125:
        /*0048*/ 	.byte	0x04, 0x17
        /*004a*/ 	.short	(.L_127 - .L_126)
.L_126:
        /*004c*/ 	.word	0x00000000
        /*0050*/ 	.short	0x0001
        /*0052*/ 	.short	0x0008
        /*0054*/ 	.byte	0x00, 0xf5, 0x21, 0x00


	//----- nvinfo : EIATTR_KPARAM_INFO
	.align		4
.L_127:
        /*0058*/ 	.byte	0x04, 0x17
        /*005a*/ 	.short	(.L_129 - .L_128)
.L_128:
        /*005c*/ 	.word	0x00000000
        /*0060*/ 	.short	0x0000
        /*0062*/ 	.short	0x0000
        /*0064*/ 	.byte	0x00, 0xf0, 0x11, 0x00


	//----- nvinfo : EIATTR_SPARSE_MMA_MASK
	.align		4
.L_129:
        /*0068*/ 	.byte	0x03, 0x50
        /*006a*/ 	.short	0x0000


	//----- nvinfo : EIATTR_MAXREG_COUNT
	.align		4
        /*006c*/ 	.byte	0x03, 0x1b
        /*006e*/ 	.short	0x00ff


	//----- nvinfo : EIATTR_MERCURY_ISA_VERSION
	.align		4
        /*0070*/ 	.byte	0x03, 0x5f
        /*0072*/ 	.short	0x0101


	//----- nvinfo : EIATTR_VRC_CTA_INIT_COUNT
	.align		4
        /*0074*/ 	.byte	0x02, 0x4a
	.zero		1
	.zero		1


	//----- nvinfo : EIATTR_EXIT_INSTR_OFFSETS
	.align		4
        /*0078*/ 	.byte	0x04, 0x1c
        /*007a*/ 	.short	(.L_131 - .L_130)


	//   ....[0]....
.L_130:
        /*007c*/ 	.word	0x00000070


	//   ....[1]....
        /*0080*/ 	.word	0x00000e50


	//----- nvinfo : EIATTR_CRS_STACK_SIZE
	.align		4
.L_131:
        /*0084*/ 	.byte	0x04, 0x1e
        /*0086*/ 	.short	(.L_133 - .L_132)
.L_132:
        /*0088*/ 	.word	0x00000000


	//----- nvinfo : EIATTR_CBANK_PARAM_SIZE
	.align		4
.L_133:
        /*008c*/ 	.byte	0x03, 0x19
        /*008e*/ 	.short	0x0030


	//----- nvinfo : EIATTR_PARAM_CBANK
	.align		4
        /*0090*/ 	.byte	0x04, 0x0a
        /*0092*/ 	.short	(.L_135 - .L_134)
	.align		4
.L_134:
        /*0094*/ 	.word	index@(.nv.constant0._Z15spmv_csr_kerneliPKiS0_PKdS2_Pd)
        /*0098*/ 	.short	0x0380
        /*009a*/ 	.short	0x0030


	//----- nvinfo : EIATTR_SW_WAR
	.align		4
.L_135:
        /*009c*/ 	.byte	0x04, 0x36
        /*009e*/ 	.short	(.L_137 - .L_136)
.L_136:
        /*00a0*/ 	.word	0x00000008
.L_137:


//--------------------- .nv.callgraph             --------------------------
	.section	.nv.callgraph,"",@"SHT_CUDA_CALLGRAPH"
	.align	4
	.sectionentsize	8
	.align		4
        /*0000*/ 	.word	0x00000000
	.align		4
        /*0004*/ 	.word	0xffffffff
	.align		4
        /*0008*/ 	.word	0x00000000
	.align		4
        /*000c*/ 	.word	0xfffffffe
	.align		4
        /*0010*/ 	.word	0x00000000
	.align		4
        /*0014*/ 	.word	0xfffffffd
	.align		4
        /*0018*/ 	.word	0x00000000
	.align		4
        /*001c*/ 	.word	0xfffffffc


//--------------------- .text._Z22dangling_reduce_kernelPKdPKiiPd --------------------------
	.section	.text._Z22dangling_reduce_kernelPKdPKiiPd,"ax",@progbits
	.align	128
        .global         _Z22dangling_reduce_kernelPKdPKiiPd
        .type           _Z22dangling_reduce_kernelPKdPKiiPd,@function
        .size           _Z22dangling_reduce_kernelPKdPKiiPd,(.L_x_22 - _Z22dangling_reduce_kernelPKdPKiiPd)
        .other          _Z22dangling_reduce_kernelPKdPKiiPd,@"STO_CUDA_ENTRY STV_DEFAULT"
_Z22dangling_reduce_kernelPKdPKiiPd:
.text._Z22dangling_reduce_kernelPKdPKiiPd:
[----:B------:R-:W-:Y:S01]  /*0000*/  LDC R1, c[0x0][0x37c] ;  /* 0x0000df00ff017b82 */ /* 0x000fe20000000800 */
[----:B------:R-:W0:Y:S07]  /*0010*/  S2R R11, SR_TID.X ;  /* 0x00000000000b7919 */ /* 0x000e2e0000002100 */
[----:B------:R-:W0:Y:S01]  /*0020*/  S2UR UR4, SR_CTAID.X ;  /* 0x00000000000479c3 */ /* 0x000e220000002500 */
[----:B------:R-:W1:Y:S01]  /*0030*/  LDCU UR5, c[0x0][0x390] ;  /* 0x00007200ff0577ac */ /* 0x000e620008000800 */
[----:B------:R-:W2:Y:S06]  /*0040*/  LDCU.64 UR6, c[0x0][0x358] ;  /* 0x00006b00ff0677ac */ /* 0x000eac0008000a00 */
[----:B------:R-:W0:Y:S08]  /*0050*/  LDC R0, c[0x0][0x360] ;  /* 0x0000d800ff007b82 */ /* 0x000e300000000800 */
[----:B------:R-:W3:Y:S08]  /*0060*/  LDC.64 R4, c[0x0][0x388] ;  /* 0x0000e200ff047b82 */ /* 0x000ef00000000a00 */
[----:B------:R-:W4:Y:S01]  /*0070*/  LDC.64 R6, c[0x0][0x380] ;  /* 0x0000e000ff067b82 */ /* 0x000f220000000a00 */
[----:B0-----:R-:W-:-:S05]  /*0080*/  IMAD R3, R0, UR4, R11 ;  /* 0x0000000400037c24 */ /* 0x001fca000f8e020b */
[----:B-1----:R-:W-:-:S13]  /*0090*/  ISETP.GE.AND P0, PT, R3, UR5, PT ;  /* 0x0000000503007c0c */ /* 0x002fda000bf06270 */
[----:B---3--:R-:W-:-:S06]  /*00a0*/  @!P0 IMAD.WIDE R4, R3, 0x4, R4 ;  /* 0x0000000403048825 */ /* 0x008fcc00078e0204 */
[----:B--2---:R-:W4:Y:S01]  /*00b0*/  @!P0 LDG.E R5, desc[UR6][R4.64] ;  /* 0x0000000604058981 */ /* 0x004f22000c1e1900 */
[----:B------:R-:W-:Y:S01]  /*00c0*/  CS2R R2, SRZ ;  /* 0x0000000000027805 */ /* 0x000fe2000001ff00 */
[----:B------:R-:W0:Y:S01]  /*00d0*/  S2UR UR5, SR_CgaCtaId ;  /* 0x00000000000579c3 */ /* 0x000e220000008800 */
[----:B------:R-:W-:Y:S01]  /*00e0*/  UMOV UR4, 0x400 ;  /* 0x0000040000047882 */ /* 0x000fe20000000000 */
[----:B------:R-:W-:Y:S01]  /*00f0*/  ISETP.GE.U32.AND P1, PT, R0, 0x2, PT ;  /* 0x000000020000780c */ /* 0x000fe20003f26070 */
[----:B----4-:R-:W-:-:S05]  /*0100*/  @!P0 IMAD.WIDE R6, R5, 0x8, R6 ;  /* 0x0000000805068825 */ /* 0x010fca00078e0206 */
[----:B------:R-:W2:Y:S01]  /*0110*/  @!P0 LDG.E.64 R2, desc[UR6][R6.64] ;  /* 0x0000000606028981 */ /* 0x000ea2000c1e1b00 */
[----:B0-----:R-:W-:Y:S01]  /*0120*/  ULEA UR4, UR5, UR4, 0x18 ;  /* 0x0000000405047291 */ /* 0x001fe2000f8ec0ff */
[----:B------:R-:W-:-:S05]  /*0130*/  ISETP.NE.AND P0, PT, R11, RZ, PT ;  /* 0x000000ff0b00720c */ /* 0x000fca0003f05270 */
[----:B------:R-:W-:-:S05]  /*0140*/  LEA R9, R11, UR4, 0x3 ;  /* 0x000000040b097c11 */ /* 0x000fca000f8e18ff */
[----:B--2---:R0:W-:Y:S01]  /*0150*/  STS.64 [R9], R2 ;  /* 0x0000000209007388 */ /* 0x0041e20000000a00 */
[----:B------:R-:W-:Y:S06]  /*0160*/  BAR.SYNC.DEFER_BLOCKING 0x0 ;  /* 0x0000000000007b1d */ /* 0x000fec0000010000 */
[----:B------:R-:W-:Y:S05]  /*0170*/  @!P1 BRA `(.L_x_0) ;  /* 0x00000000002c9947 */ /* 0x000fea0003800000 */
.L_x_1:
[----:B------:R-:W-:-:S04]  /*0180*/  SHF.R.U32.HI R8, RZ, 0x1, R0 ;  /* 0x00000001ff087819 */ /* 0x000fc80000011600 */
[----:B------:R-:W-:-:S13]  /*0190*/  ISETP.GE.U32.AND P1, PT, R11, R8, PT ;  /* 0x000000080b00720c */ /* 0x000fda0003f26070 */
[----:B------:R-:W-:Y:S01]  /*01a0*/  @!P1 IMAD R6, R8, 0x8, R9 ;  /* 0x0000000808069824 */ /* 0x000fe200078e0209 */
[----:B------:R-:W-:Y:S04]  /*01b0*/  @!P1 LDS.64 R4, [R9] ;  /* 0x0000000009049984 */ /* 0x000fe80000000a00 */
[----:B0-----:R-:W0:Y:S02]  /*01c0*/  @!P1 LDS.64 R2, [R6] ;  /* 0x0000000006029984 */ /* 0x001e240000000a00 */
[----:B0-----:R-:W-:-:S07]  /*01d0*/  @!P1 DADD R2, R2, R4 ;  /* 0x0000000002029229 */ /* 0x001fce0000000004 */
[----:B------:R1:W-:Y:S01]  /*01e0*/  @!P1 STS.64 [R9], R2 ;  /* 0x0000000209009388 */ /* 0x0003e20000000a00 */
[----:B------:R-:W-:Y:S01]  /*01f0*/  BAR.SYNC.DEFER_BLOCKING 0x0 ;  /* 0x0000000000007b1d */ /* 0x000fe20000010000 */
[----:B------:R-:W-:Y:S01]  /*0200*/  ISETP.GT.U32.AND P1, PT, R0, 0x3, PT ;  /* 0x000000030000780c */ /* 0x000fe20003f24070 */
[----:B------:R-:W-:-:S12]  /*0210*/  IMAD.MOV.U32 R0, RZ, RZ, R8 ;  /* 0x000000ffff007224 */ /* 0x000fd800078e0008 */
[----:B-1----:R-:W-:Y:S05]  /*0220*/  @P1 BRA `(.L_x_1) ;  /* 0xfffffffc00d41947 */ /* 0x002fea000383ffff */
.L_x_0:
[----:B------:R-:W-:Y:S05]  /*0230*/  @P0 EXIT ;  /* 0x000000000000094d */ /* 0x000fea0003800000 */
[----:B------:R-:W1:Y:S01]  /*0240*/  S2UR UR5, SR_CgaCtaId ;  /* 0x00000000000579c3 */ /* 0x000e620000008800 */
[----:B------:R-:W-:-:S07]  /*0250*/  UMOV UR4, 0x400 ;  /* 0x0000040000047882 */ /* 0x000fce0000000000 */
[----:B------:R-:W2:Y:S01]  /*0260*/  LDC.64 R4, c[0x0][0x398] ;  /* 0x0000e600ff047b82 */ /* 0x000ea20000000a00 */
[----:B-1----:R-:W-:-:S09]  /*0270*/  ULEA UR4, UR5, UR4, 0x18 ;  /* 0x0000000405047291 */ /* 0x002fd2000f8ec0ff */
[----:B0-----:R-:W2:Y:S04]  /*0280*/  LDS.64 R2, [UR4] ;  /* 0x00000004ff027984 */ /* 0x001ea80008000a00 */
[----:B--2---:R-:W-:Y:S01]  /*0290*/  REDG.E.ADD.F64.RN.STRONG.GPU desc[UR6][R4.64], R2 ;  /* 0x00000002040079a6 */ /* 0x004fe2000c12ff06 */
[----:B------:R-:W-:Y:S05]  /*02a0*/  EXIT ;  /* 0x000000000000794d */ /* 0x000fea0003800000 */
.L_x_2:
[----:B------:R-:W-:-:S00]  /*02b0*/  BRA `(.L_x_2) ;  /* 0xfffffffc00fc7947 */ /* 0x000fc0000383ffff */
[----:B------:R-:W-:-:S00]  /*02c0*/  NOP ;  /* 0x0000000000007918 */ /* 0x000fc00000000000 */
        /* <DEDUP_REMOVED lines=11> */
.L_x_22:


//--------------------- .text._Z18diff_reduce_kernelPKdS0_lPd --------------------------
	.section	.text._Z18diff_reduce_kernelPKdS0_lPd,"ax",@progbits
	.align	128
        .global         _Z18diff_reduce_kernelPKdS0_lPd
        .type           _Z18diff_reduce_kernelPKdS0_lPd,@function
        .size           _Z18diff_reduce_kernelPKdS0_lPd,(.L_x_23 - _Z18diff_reduce_kernelPKdS0_lPd)
        .other          _Z18diff_reduce_kernelPKdS0_lPd,@"STO_CUDA_ENTRY STV_DEFAULT"
_Z18diff_reduce_kernelPKdS0_lPd:
.text._Z18diff_reduce_kernelPKdS0_lPd:
[----:B------:R-:W-:Y:S01]  /*0000*/  LDC R1, c[0x0][0x37c] ;  /* 0x0000df00ff017b82 */ /* 0x000fe20000000800 */
[----:B------:R-:W0:Y:S07]  /*0010*/  S2R R0, SR_TID.X ;  /* 0x0000000000007919 */ /* 0x000e2e0000002100 */
[----:B------:R-:W0:Y:S01]  /*0020*/  S2UR UR4, SR_CTAID.X ;  /* 0x00000000000479c3 */ /* 0x000e220000002500 */
[----:B------:R-:W1:Y:S07]  /*0030*/  LDCU.64 UR6, c[0x0][0x390] ;  /* 0x00007200ff0677ac */ /* 0x000e6e0008000a00 */
[----:B------:R-:W0:Y:S08]  /*0040*/  LDC R3, c[0x0][0x360] ;  /* 0x0000d800ff037b82 */ /* 0x000e300000000800 */
[----:B------:R-:W2:Y:S08]  /*0050*/  LDC.64 R8, c[0x0][0x380] ;  /* 0x0000e000ff087b82 */ /* 0x000eb00000000a00 */
[----:B------:R-:W3:Y:S01]  /*0060*/  LDC.64 R4, c[0x0][0x388] ;  /* 0x0000e200ff047b82 */ /* 0x000ee20000000a00 */
[----:B0-----:R-:W-:-:S05]  /*0070*/  IMAD R2, R3, UR4, R0 ;  /* 0x0000000403027c24 */ /* 0x001fca000f8e0200 */
[----:B-1----:R-:W-:-:S04]  /*0080*/  ISETP.GE.U32.AND P0, PT, R2, UR6, PT ;  /* 0x0000000602007c0c */ /* 0x002fc8000bf06070 */
[----:B------:R-:W-:Y:S01]  /*0090*/  ISETP.GE.AND.EX P0, PT, RZ, UR7, PT, P0 ;  /* 0x00000007ff007c0c */ /* 0x000fe2000bf06300 */
[----:B------:R-:W0:-:S12]  /*00a0*/  LDCU.64 UR6, c[0x0][0x358] ;  /* 0x00006b00ff0677ac */ /* 0x000e180008000a00 */
[----:B------:R-:W-:Y:S01]  /*00b0*/  @!P0 IMAD.SHL.U32 R11, R2, 0x8, RZ ;  /* 0x00000008020b8824 */ /* 0x000fe200078e00ff */
[----:B------:R-:W-:-:S04]  /*00c0*/  @!P0 SHF.R.U32.HI R2, RZ, 0x1d, R2 ;  /* 0x0000001dff028819 */ /* 0x000fc80000011602 */
[C---:B--2---:R-:W-:Y:S02]  /*00d0*/  @!P0 IADD3 R8, P1, PT, R11.reuse, R8, RZ ;  /* 0x000000080b088210 */ /* 0x044fe40007f3e0ff */
[----:B---3--:R-:W-:-:S03]  /*00e0*/  @!P0 IADD3 R10, P2, PT, R11, R4, RZ ;  /* 0x000000040b0a8210 */ /* 0x008fc60007f5e0ff */
[C---:B------:R-:W-:Y:S02]  /*00f0*/  @!P0 IMAD.X R9, R2.reuse, 0x1, R9, P1 ;  /* 0x0000000102098824 */ /* 0x040fe400008e0609 */
[----:B------:R-:W-:-:S03]  /*0100*/  @!P0 IMAD.X R11, R2, 0x1, R5, P2 ;  /* 0x00000001020b8824 */ /* 0x000fc600010e0605 */
[----:B0-----:R-:W2:Y:S04]  /*0110*/  @!P0 LDG.E.64 R4, desc[UR6][R8.64] ;  /* 0x0000000608048981 */ /* 0x001ea8000c1e1b00 */
[----:B------:R-:W2:Y:S01]  /*0120*/  @!P0 LDG.E.64 R6, desc[UR6][R10.64] ;  /* 0x000000060a068981 */ /* 0x000ea2000c1e1b00 */
[----:B------:R-:W0:Y:S01]  /*0130*/  S2UR UR5, SR_CgaCtaId ;  /* 0x00000000000579c3 */ /* 0x000e220000008800 */
[----:B------:R-:W-:Y:S01]  /*0140*/  UMOV UR4, 0x400 ;  /* 0x0000040000047882 */ /* 0x000fe20000000000 */
[----:B------:R-:W-:Y:S01]  /*0150*/  ISETP.GE.U32.AND P1, PT, R3, 0x2, PT ;  /* 0x000000020300780c */ /* 0x000fe20003f26070 */
[----:B0-----:R-:W-:-:S06]  /*0160*/  ULEA UR4, UR5, UR4, 0x18 ;  /* 0x0000000405047291 */ /* 0x001fcc000f8ec0ff */
[----:B------:R-:W-:Y:S01]  /*0170*/  LEA R13, R0, UR4, 0x3 ;  /* 0x00000004000d7c11 */ /* 0x000fe2000f8e18ff */
[----:B--2---:R-:W-:Y:S01]  /*0180*/  @!P0 DADD R6, R4, -R6 ;  /* 0x0000000004068229 */ /* 0x004fe20000000806 */
[----:B------:R-:W-:-:S07]  /*0190*/  CS2R R4, SRZ ;  /* 0x0000000000047805 */ /* 0x000fce000001ff00 */
[----:B------:R-:W-:Y:S01]  /*01a0*/  @!P0 DADD R4, -RZ, |R6| ;  /* 0x00000000ff048229 */ /* 0x000fe20000000506 */
[----:B------:R-:W-:-:S06]  /*01b0*/  ISETP.NE.AND P0, PT, R0, RZ, PT ;  /* 0x000000ff0000720c */ /* 0x000fcc0003f05270 */
[----:B------:R0:W-:Y:S01]  /*01c0*/  STS.64 [R13], R4 ;  /* 0x000000040d007388 */ /* 0x0001e20000000a00 */
[----:B------:R-:W-:Y:S06]  /*01d0*/  BAR.SYNC.DEFER_BLOCKING 0x0 ;  /* 0x0000000000007b1d */ /* 0x000fec0000010000 */
[----:B------:R-:W-:Y:S05]  /*01e0*/  @!P1 BRA `(.L_x_3) ;  /* 0x00000000002c9947 */ /* 0x000fea0003800000 */
.L_x_4:
        /* <DEDUP_REMOVED lines=11> */
.L_x_3:
[----:B------:R-:W-:Y:S05]  /*02a0*/  @P0 EXIT ;  /* 0x000000000000094d */ /* 0x000fea0003800000 */
[----:B------:R-:W1:Y:S01]  /*02b0*/  S2UR UR5, SR_CgaCtaId ;  /* 0x00000000000579c3 */ /* 0x000e620000008800 */
[----:B------:R-:W-:-:S07]  /*02c0*/  UMOV UR4, 0x400 ;  /* 0x0000040000047882 */ /* 0x000fce0000000000 */
[----:B0-----:R-:W0:Y:S01]  /*02d0*/  LDC.64 R4, c[0x0][0x398] ;  /* 0x0000e600ff047b82 */ /* 0x001e220000000a00 */
[----:B-1----:R-:W-:-:S09]  /*02e0*/  ULEA UR4, UR5, UR4, 0x18 ;  /* 0x0000000405047291 */ /* 0x002fd2000f8ec0ff */
[----:B------:R-:W0:Y:S04]  /*02f0*/  LDS.64 R2, [UR4] ;  /* 0x00000004ff027984 */ /* 0x000e280008000a00 */
[----:B0-----:R-:W-:Y:S01]  /*0300*/  REDG.E.ADD.F64.RN.STRONG.GPU desc[UR6][R4.64], R2 ;  /* 0x00000002040079a6 */ /* 0x001fe2000c12ff06 */
[----:B------:R-:W-:Y:S05]  /*0310*/  EXIT ;  /* 0x000000000000794d */ /* 0x000fea0003800000 */
.L_x_5:
        /* <DEDUP_REMOVED lines=14> */
.L_x_23:


//--------------------- .text._Z23block_reduce_sum_doublePKdlPd --------------------------
	.section	.text._Z23block_reduce_sum_doublePKdlPd,"ax",@progbits
	.align	128
        .global         _Z23block_reduce_sum_doublePKdlPd
        .type           _Z23block_reduce_sum_doublePKdlPd,@function
        .size           _Z23block_reduce_sum_doublePKdlPd,(.L_x_24 - _Z23block_reduce_sum_doublePKdlPd)
        .other          _Z23block_reduce_sum_doublePKdlPd,@"STO_CUDA_ENTRY STV_DEFAULT"
_Z23block_reduce_sum_doublePKdlPd:
.text._Z23block_reduce_sum_doublePKdlPd:
[----:B------:R-:W-:Y:S01]  /*0000*/  LDC R1, c[0x0][0x37c] ;  /* 0x0000df00ff017b82 */ /* 0x000fe20000000800 */
[----:B------:R-:W0:Y:S07]  /*0010*/  S2R R9, SR_TID.X ;  /* 0x0000000000097919 */ /* 0x000e2e0000002100 */
[----:B------:R-:W0:Y:S01]  /*0020*/  S2UR UR4, SR_CTAID.X ;  /* 0x00000000000479c3 */ /* 0x000e220000002500 */
[----:B------:R-:W1:Y:S01]  /*0030*/  LDCU.64 UR6, c[0x0][0x388] ;  /* 0x00007100ff0677ac */ /* 0x000e620008000a00 */
[----:B------:R-:W-:-:S06]  /*0040*/  CS2R R2, SRZ ;  /* 0x0000000000027805 */ /* 0x000fcc000001ff00 */
[----:B------:R-:W0:Y:S02]  /*0050*/  LDC R6, c[0x0][0x360] ;  /* 0x0000d800ff067b82 */ /* 0x000e240000000800 */
[----:B0-----:R-:W-:-:S05]  /*0060*/  IMAD R0, R6, UR4, R9 ;  /* 0x0000000406007c24 */ /* 0x001fca000f8e0209 */
[----:B-1----:R-:W-:-:S04]  /*0070*/  ISETP.GE.U32.AND P0, PT, R0, UR6, PT ;  /* 0x0000000600007c0c */ /* 0x002fc8000bf06070 */
[----:B------:R-:W-:Y:S01]  /*0080*/  ISETP.GE.AND.EX P0, PT, RZ, UR7, PT, P0 ;  /* 0x00000007ff007c0c */ /* 0x000fe2000bf06300 */
[----:B------:R-:W0:-:S12]  /*0090*/  LDCU.64 UR6, c[0x0][0x358] ;  /* 0x00006b00ff0677ac */ /* 0x000e180008000a00 */
[----:B------:R-:W1:Y:S02]  /*00a0*/  @!P0 LDC.64 R4, c[0x0][0x380] ;  /* 0x0000e000ff048b82 */ /* 0x000e640000000a00 */
[----:B-1----:R-:W-:-:S04]  /*00b0*/  @!P0 LEA R4, P1, R0, R4, 0x3 ;  /* 0x0000000400048211 */ /* 0x002fc800078218ff */
[----:B------:R-:W-:-:S05]  /*00c0*/  @!P0 LEA.HI.X R5, R0, R5, RZ, 0x3, P1 ;  /* 0x0000000500058211 */ /* 0x000fca00008f1cff */
[----:B0-----:R-:W2:Y:S01]  /*00d0*/  @!P0 LDG.E.64 R2, desc[UR6][R4.64] ;  /* 0x0000000604028981 */ /* 0x001ea2000c1e1b00 */
[----:B------:R-:W0:Y:S01]  /*00e0*/  S2UR UR5, SR_CgaCtaId ;  /* 0x00000000000579c3 */ /* 0x000e220000008800 */
[----:B------:R-:W-:Y:S01]  /*00f0*/  UMOV UR4, 0x400 ;  /* 0x0000040000047882 */ /* 0x000fe20000000000 */
[----:B------:R-:W-:Y:S02]  /*0100*/  ISETP.GE.U32.AND P1, PT, R6, 0x2, PT ;  /* 0x000000020600780c */ /* 0x000fe40003f26070 */
[----:B------:R-:W-:Y:S01]  /*0110*/  ISETP.NE.AND P0, PT, R9, RZ, PT ;  /* 0x000000ff0900720c */ /* 0x000fe20003f05270 */
[----:B0-----:R-:W-:-:S06]  /*0120*/  ULEA UR4, UR5, UR4, 0x18 ;  /* 0x0000000405047291 */ /* 0x001fcc000f8ec0ff */
[----:B------:R-:W-:-:S05]  /*0130*/  LEA R7, R9, UR4, 0x3 ;  /* 0x0000000409077c11 */ /* 0x000fca000f8e18ff */
[----:B--2---:R0:W-:Y:S01]  /*0140*/  STS.64 [R7], R2 ;  /* 0x0000000207007388 */ /* 0x0041e20000000a00 */
[----:B------:R-:W-:Y:S06]  /*0150*/  BAR.SYNC.DEFER_BLOCKING 0x0 ;  /* 0x0000000000007b1d */ /* 0x000fec0000010000 */
[----:B------:R-:W-:Y:S05]  /*0160*/  @!P1 BRA `(.L_x_6) ;  /* 0x00000000002c9947 */ /* 0x000fea0003800000 */
.L_x_7:
        /* <DEDUP_REMOVED lines=11> */
.L_x_6:
        /* <DEDUP_REMOVED lines=8> */
.L_x_8:
        /* <DEDUP_REMOVED lines=14> */
.L_x_24:


//--------------------- .text._Z13update_kernelidddPKdPd --------------------------
	.section	.text._Z13update_kernelidddPKdPd,"ax",@progbits
	.align	128
        .global         _Z13update_kernelidddPKdPd
        .type           _Z13update_kernelidddPKdPd,@function
        .size           _Z13update_kernelidddPKdPd,(.L_x_25 - _Z13update_kernelidddPKdPd)
        .other          _Z13update_kernelidddPKdPd,@"STO_CUDA_ENTRY STV_DEFAULT"
_Z13update_kernelidddPKdPd:
.text._Z13update_kernelidddPKdPd:
[----:B------:R-:W-:Y:S01]  /*0000*/  LDC R1, c[0x0][0x37c] ;  /* 0x0000df00ff017b82 */ /* 0x000fe20000000800 */
[----:B------:R-:W0:Y:S07]  /*0010*/  S2R R0, SR_TID.X ;  /* 0x0000000000007919 */ /* 0x000e2e0000002100 */
[----:B------:R-:W0:Y:S01]  /*0020*/  S2UR UR4, SR_CTAID.X ;  /* 0x00000000000479c3 */ /* 0x000e220000002500 */
[----:B------:R-:W1:Y:S07]  /*0030*/  LDCU UR5, c[0x0][0x380] ;  /* 0x00007000ff0577ac */ /* 0x000e6e0008000800 */
[----:B------:R-:W0:Y:S02]  /*0040*/  LDC R11, c[0x0][0x360] ;  /* 0x0000d800ff0b7b82 */ /* 0x000e240000000800 */
[----:B0-----:R-:W-:-:S05]  /*0050*/  IMAD R11, R11, UR4, R0 ;  /* 0x000000040b0b7c24 */ /* 0x001fca000f8e0200 */
[----:B-1----:R-:W-:-:S13]  /*0060*/  ISETP.GE.AND P0, PT, R11, UR5, PT ;  /* 0x000000050b007c0c */ /* 0x002fda000bf06270 */
[----:B------:R-:W-:Y:S05]  /*0070*/  @P0 EXIT ;  /* 0x000000000000094d */ /* 0x000fea0003800000 */
[----:B------:R-:W0:Y:S01]  /*0080*/  LDC.64 R2, c[0x0][0x3a0] ;  /* 0x0000e800ff027b82 */ /* 0x000e220000000a00 */
[----:B------:R-:W1:Y:S01]  /*0090*/  LDCU.64 UR4, c[0x0][0x358] ;  /* 0x00006b00ff0477ac */ /* 0x000e620008000a00 */
[----:B------:R-:W2:Y:S06]  /*00a0*/  LDCU.128 UR8, c[0x0][0x390] ;  /* 0x00007200ff0877ac */ /* 0x000eac0008000c00 */
[----:B------:R-:W3:Y:S08]  /*00b0*/  LDC.64 R6, c[0x0][0x388] ;  /* 0x0000e200ff067b82 */ /* 0x000ef00000000a00 */
[----:B------:R-:W4:Y:S01]  /*00c0*/  LDC.64 R8, c[0x0][0x3a8] ;  /* 0x0000ea00ff087b82 */ /* 0x000f220000000a00 */
[----:B0-----:R-:W-:-:S06]  /*00d0*/  IMAD.WIDE R2, R11, 0x8, R2 ;  /* 0x000000080b027825 */ /* 0x001fcc00078e0202 */
[----:B-1----:R-:W2:Y:S02]  /*00e0*/  LDG.E.64 R2, desc[UR4][R2.64] ;  /* 0x0000000402027981 */ /* 0x002ea4000c1e1b00 */
[----:B--2---:R-:W-:-:S08]  /*00f0*/  DADD R4, R2, UR8 ;  /* 0x0000000802047e29 */ /* 0x004fd00008000000 */
[----:B---3--:R-:W-:Y:S01]  /*0100*/  DFMA R4, R4, R6, UR10 ;  /* 0x0000000a04047e2b */ /* 0x008fe20008000006 */
[----:B----4-:R-:W-:-:S06]  /*0110*/  IMAD.WIDE R6, R11, 0x8, R8 ;  /* 0x000000080b067825 */ /* 0x010fcc00078e0208 */
[----:B------:R-:W-:Y:S01]  /*0120*/  STG.E.64 desc[UR4][R6.64], R4 ;  /* 0x0000000406007986 */ /* 0x000fe2000c101b04 */
[----:B------:R-:W-:Y:S05]  /*0130*/  EXIT ;  /* 0x000000000000794d */ /* 0x000fea0003800000 */
.L_x_9:
        /* <DEDUP_REMOVED lines=12> */
.L_x_25:


//--------------------- .text._Z17add_scalar_kernelPddi --------------------------
	.section	.text._Z17add_scalar_kernelPddi,"ax",@progbits
	.align	128
        .global         _Z17add_scalar_kernelPddi
        .type           _Z17add_scalar_kernelPddi,@function
        .size           _Z17add_scalar_kernelPddi,(.L_x_26 - _Z17add_scalar_kernelPddi)
        .other          _Z17add_scalar_kernelPddi,@"STO_CUDA_ENTRY STV_DEFAULT"
_Z17add_scalar_kernelPddi:
.text._Z17add_scalar_kernelPddi:
        /* <DEDUP_REMOVED lines=9> */
[----:B------:R-:W1:Y:S07]  /*0090*/  LDCU.64 UR4, c[0x0][0x358] ;  /* 0x00006b00ff0477ac */ /* 0x000e6e0008000a00 */
[----:B------:R-:W2:Y:S01]  /*00a0*/  LDC.64 R6, c[0x0][0x388] ;  /* 0x0000e200ff067b82 */ /* 0x000ea20000000a00 */
[----:B0-----:R-:W-:-:S05]  /*00b0*/  IMAD.WIDE R2, R5, 0x8, R2 ;  /* 0x0000000805027825 */ /* 0x001fca00078e0202 */
[----:B-1----:R-:W2:Y:S02]  /*00c0*/  LDG.E.64 R4, desc[UR4][R2.64] ;  /* 0x0000000402047981 */ /* 0x002ea4000c1e1b00 */
[----:B--2---:R-:W-:-:S07]  /*00d0*/  DADD R4, R4, R6 ;  /* 0x0000000004047229 */ /* 0x004fce0000000006 */
[----:B------:R-:W-:Y:S01]  /*00e0*/  STG.E.64 desc[UR4][R2.64], R4 ;  /* 0x0000000402007986 */ /* 0x000fe2000c101b04 */
[----:B------:R-:W-:Y:S05]  /*00f0*/  EXIT ;  /* 0x000000000000794d */ /* 0x000fea0003800000 */
.L_x_10:
        /* <DEDUP_REMOVED lines=16> */
.L_x_26:


//--------------------- .text._Z15spmv_csr_kerneliPKiS0_PKdS2_Pd --------------------------
	.section	.text._Z15spmv_csr_kerneliPKiS0_PKdS2_Pd,"ax",@progbits
	.align	128
        .global         _Z15spmv_csr_kerneliPKiS0_PKdS2_Pd
        .type           _Z15spmv_csr_kerneliPKiS0_PKdS2_Pd,@function
        .size           _Z15spmv_csr_kerneliPKiS0_PKdS2_Pd,(.L_x_27 - _Z15spmv_csr_kerneliPKiS0_PKdS2_Pd)
        .other          _Z15spmv_csr_kerneliPKiS0_PKdS2_Pd,@"STO_CUDA_ENTRY STV_DEFAULT"
_Z15spmv_csr_kerneliPKiS0_PKdS2_Pd:
.text._Z15spmv_csr_kerneliPKiS0_PKdS2_Pd:
        /* <DEDUP_REMOVED lines=10> */
[----:B0-----:R-:W-:-:S05]  /*00a0*/  IMAD.WIDE R2, R0, 0x4, R2 ;  /* 0x0000000400027825 */ /* 0x001fca00078e0202 */
[----:B-1----:R-:W2:Y:S04]  /*00b0*/  LDG.E R4, desc[UR4][R2.64] ;  /* 0x0000000402047981 */ /* 0x002ea8000c1e1900 */
[----:B------:R-:W2:Y:S01]  /*00c0*/  LDG.E R5, desc[UR4][R2.64+0x4] ;  /* 0x0000040402057981 */ /* 0x000ea2000c1e1900 */
[----:B------:R-:W-:Y:S01]  /*00d0*/  BSSY.RECONVERGENT B0, `(.L_x_11) ;  /* 0x00000d4000007945 */ /* 0x000fe20003800200 */
[----:B------:R-:W-:Y:S02]  /*00e0*/  CS2R R26, SRZ ;  /* 0x00000000001a7805 */ /* 0x000fe4000001ff00 */
[----:B--2---:R-:W-:-:S13]  /*00f0*/  ISETP.GE.AND P0, PT, R4, R5, PT ;  /* 0x000000050400720c */ /* 0x004fda0003f06270 */
[----:B------:R-:W-:Y:S05]  /*0100*/  @P0 BRA `(.L_x_12) ;  /* 0x0000000c00400947 */ /* 0x000fea0003800000 */
[----:B------:R-:W-:Y:S01]  /*0110*/  MOV R2, R4 ;  /* 0x0000000400027202 */ /* 0x000fe20000000f00 */
[----:B------:R-:W-:Y:S01]  /*0120*/  BSSY.RECONVERGENT B1, `(.L_x_13) ;  /* 0x0000068000017945 */ /* 0x000fe20003800200 */
[----:B------:R-:W-:Y:S02]  /*0130*/  CS2R R26, SRZ ;  /* 0x00000000001a7805 */ /* 0x000fe4000001ff00 */
[CC--:B------:R-:W-:Y:S02]  /*0140*/  IADD3 R3, PT, PT, -R5.reuse, R2.reuse, RZ ;  /* 0x0000000205037210 */ /* 0x0c0fe40007ffe1ff */
[----:B------:R-:W-:Y:S02]  /*0150*/  IADD3 R4, PT, PT, R5, -R2, RZ ;  /* 0x8000000205047210 */ /* 0x000fe40007ffe0ff */
[----:B------:R-:W-:Y:S02]  /*0160*/  ISETP.GT.U32.AND P1, PT, R3, -0x10, PT ;  /* 0xfffffff00300780c */ /* 0x000fe40003f24070 */
[----:B------:R-:W-:-:S04]  /*0170*/  LOP3.LUT R5, R4, 0xf, RZ, 0xc0, !PT ;  /* 0x0000000f04057812 */ /* 0x000fc800078ec0ff */
[----:B------:R-:W-:-:S07]  /*0180*/  ISETP.NE.AND P0, PT, R5, RZ, PT ;  /* 0x000000ff0500720c */ /* 0x000fce0003f05270 */
[----:B------:R-:W-:Y:S06]  /*0190*/  @P1 BRA `(.L_x_14) ;  /* 0x0000000400801947 */ /* 0x000fec0003800000 */
[----:B------:R-:W0:Y:S01]  /*01a0*/  LDC.64 R6, c[0x0][0x390] ;  /* 0x0000e400ff067b82 */ /* 0x000e220000000a00 */
[----:B------:R-:W-:Y:S02]  /*01b0*/  LOP3.LUT R3, R4, 0xfffffff0, RZ, 0xc0, !PT ;  /* 0xfffffff004037812 */ /* 0x000fe400078ec0ff */
[----:B------:R-:W-:Y:S02]  /*01c0*/  CS2R R26, SRZ ;  /* 0x00000000001a7805 */ /* 0x000fe4000001ff00 */
[----:B------:R-:W-:-:S03]  /*01d0*/  IADD3 R3, PT, PT, -R3, RZ, RZ ;  /* 0x000000ff03037210 */ /* 0x000fc60007ffe1ff */
[----:B------:R-:W1:Y:S01]  /*01e0*/  LDC.64 R8, c[0x0][0x398] ;  /* 0x0000e600ff087b82 */ /* 0x000e620000000a00 */
[----:B0-----:R-:W-:-:S04]  /*01f0*/  IADD3 R6, P1, PT, R6, 0x20, RZ ;  /* 0x0000002006067810 */ /* 0x001fc80007f3e0ff */
[----:B------:R-:W-:Y:S02]  /*0200*/  IADD3.X R7, PT, PT, RZ, R7, RZ, P1, !PT ;  /* 0x00000007ff077210 */ /* 0x000fe40000ffe4ff */
[----:B-1----:R-:W-:-:S04]  /*0210*/  IADD3 R8, P2, PT, R8, 0x40, RZ ;  /* 0x0000004008087810 */ /* 0x002fc80007f5e0ff */
[----:B------:R-:W-:-:S09]  /*0220*/  IADD3.X R9, PT, PT, RZ, R9, RZ, P2, !PT ;  /* 0x00000009ff097210 */ /* 0x000fd200017fe4ff */
.L_x_15:
[C---:B------:R-:W-:Y:S01]  /*0230*/  IMAD.WIDE R28, R2.reuse, 0x4, R6 ;  /* 0x00000004021c7825 */ /* 0x040fe200078e0206 */
[----:B------:R-:W0:Y:S04]  /*0240*/  LDC.64 R12, c[0x0][0x3a0] ;  /* 0x0000e800ff0c7b82 */ /* 0x000e280000000a00 */
[----:B------:R-:W0:Y:S01]  /*0250*/  LDG.E R15, desc[UR4][R28.64+-0x20] ;  /* 0xffffe0041c0f7981 */ /* 0x000e22000c1e1900 */
[----:B------:R-:W-:-:S03]  /*0260*/  IMAD.WIDE R10, R2, 0x8, R8 ;  /* 0x00000008020a7825 */ /* 0x000fc600078e0208 */
[----:B------:R-:W2:Y:S04]  /*0270*/  LDG.E R25, desc[UR4][R28.64+-0x1c] ;  /* 0xffffe4041c197981 */ /* 0x000ea8000c1e1900 */
[----:B------:R-:W3:Y:S04]  /*0280*/  LDG.E.64 R16, desc[UR4][R10.64+-0x40] ;  /* 0xffffc0040a107981 */ /* 0x000ee8000c1e1b00 */
[----:B------:R-:W4:Y:S04]  /*0290*/  LDG.E R19, desc[UR4][R28.64+-0x18] ;  /* 0xffffe8041c137981 */ /* 0x000f28000c1e1900 */
[----:B------:R-:W5:Y:S04]  /*02a0*/  LDG.E.64 R22, desc[UR4][R10.64+-0x38] ;  /* 0xffffc8040a167981 */ /* 0x000f68000c1e1b00 */
[----:B------:R-:W5:Y:S01]  /*02b0*/  LDG.E.64 R20, desc[UR4][R10.64+-0x30] ;  /* 0xffffd0040a147981 */ /* 0x000f62000c1e1b00 */
[----:B0-----:R-:W-:-:S06]  /*02c0*/  IMAD.WIDE R14, R15, 0x8, R12 ;  /* 0x000000080f0e7825 */ /* 0x001fcc00078e020c */
[----:B------:R-:W3:Y:S01]  /*02d0*/  LDG.E.64 R14, desc[UR4][R14.64] ;  /* 0x000000040e0e7981 */ /* 0x000ee2000c1e1b00 */
[----:B--2---:R-:W-:-:S04]  /*02e0*/  IMAD.WIDE R24, R25, 0x8, R12 ;  /* 0x0000000819187825 */ /* 0x004fc800078e020c */
[----:B----4-:R-:W-:-:S06]  /*02f0*/  IMAD.WIDE R18, R19, 0x8, R12 ;  /* 0x0000000813127825 */ /* 0x010fcc00078e020c */
[----:B------:R-:W2:Y:S01]  /*0300*/  LDG.E.64 R18, desc[UR4][R18.64] ;  /* 0x0000000412127981 */ /* 0x000ea2000c1e1b00 */
[----:B---3--:R-:W-:-:S03]  /*0310*/  DFMA R26, R16, R14, R26 ;  /* 0x0000000e101a722b */ /* 0x008fc6000000001a */
[----:B------:R-:W5:Y:S04]  /*0320*/  LDG.E.64 R14, desc[UR4][R24.64] ;  /* 0x00000004180e7981 */ /* 0x000f68000c1e1b00 */
[----:B------:R-:W3:Y:S04]  /*0330*/  LDG.E R17, desc[UR4][R28.64+-0x14] ;  /* 0xffffec041c117981 */ /* 0x000ee8000c1e1900 */
[----:B------:R-:W4:Y:S01]  /*0340*/  LDG.E R25, desc[UR4][R28.64+-0xc] ;  /* 0xfffff4041c197981 */ /* 0x000f22000c1e1900 */
[----:B-----5:R-:W-:-:S03]  /*0350*/  DFMA R22, R22, R14, R26 ;  /* 0x0000000e1616722b */ /* 0x020fc6000000001a */
[----:B------:R-:W5:Y:S01]  /*0360*/  LDG.E R15, desc[UR4][R28.64+-0x10] ;  /* 0xfffff0041c0f7981 */ /* 0x000f62000c1e1900 */
[----:B---3--:R-:W-:-:S03]  /*0370*/  IMAD.WIDE R16, R17, 0x8, R12 ;  /* 0x0000000811107825 */ /* 0x008fc600078e020c */
[----:B------:R-:W3:Y:S01]  /*0380*/  LDG.E R27, desc[UR4][R28.64+-0x8] ;  /* 0xfffff8041c1b7981 */ /* 0x000ee2000c1e1900 */
[----:B--2---:R-:W-:-:S03]  /*0390*/  DFMA R18, R20, R18, R22 ;  /* 0x000000121412722b */ /* 0x004fc60000000016 */
[----:B------:R-:W2:Y:S04]  /*03a0*/  LDG.E.64 R22, desc[UR4][R10.64+-0x28] ;  /* 0xffffd8040a167981 */ /* 0x000ea8000c1e1b00 */
[----:B------:R-:W2:Y:S01]  /*03b0*/  LDG.E.64 R16, desc[UR4][R16.64] ;  /* 0x0000000410107981 */ /* 0x000ea2000c1e1b00 */
[----:B----4-:R-:W-:-:S05]  /*03c0*/  IMAD.WIDE R24, R25, 0x8, R12 ;  /* 0x0000000819187825 */ /* 0x010fca00078e020c */
[----:B------:R-:W4:Y:S04]  /*03d0*/  LDG.E.64 R20, desc[UR4][R24.64] ;  /* 0x0000000418147981 */ /* 0x000f28000c1e1b00 */
[----:B------:R-:W4:Y:S01]  /*03e0*/  LDG.E R25, desc[UR4][R28.64+0x4] ;  /* 0x000004041c197981 */ /* 0x000f22000c1e1900 */
[----:B-----5:R-:W-:-:S06]  /*03f0*/  IMAD.WIDE R14, R15, 0x8, R12 ;  /* 0x000000080f0e7825 */ /* 0x020fcc00078e020c */
[----:B------:R-:W5:Y:S01]  /*0400*/  LDG.E.64 R14, desc[UR4][R14.64] ;  /* 0x000000040e0e7981 */ /* 0x000f62000c1e1b00 */
[----:B--2---:R-:W-:-:S03]  /*0410*/  DFMA R22, R22, R16, R18 ;  /* 0x000000101616722b */ /* 0x004fc60000000012 */
[----:B------:R-:W5:Y:S04]  /*0420*/  LDG.E.64 R18, desc[UR4][R10.64+-0x20] ;  /* 0xffffe0040a127981 */ /* 0x000f68000c1e1b00 */
[----:B------:R-:W4:Y:S01]  /*0430*/  LDG.E.64 R16, desc[UR4][R10.64+-0x18] ;  /* 0xffffe8040a107981 */ /* 0x000f22000c1e1b00 */
[----:B---3--:R-:W-:Y:S01]  /*0440*/  IMAD.WIDE R26, R27, 0x8, R12 ;  /* 0x000000081b1a7825 */ /* 0x008fe200078e020c */
[----:B-----5:R-:W-:Y:S02]  /*0450*/  DFMA R18, R18, R14, R22 ;  /* 0x0000000e1212722b */ /* 0x020fe40000000016 */
[----:B------:R-:W2:Y:S04]  /*0460*/  LDG.E R15, desc[UR4][R28.64+-0x4] ;  /* 0xfffffc041c0f7981 */ /* 0x000ea8000c1e1900 */
[----:B------:R-:W3:Y:S02]  /*0470*/  LDG.E.64 R22, desc[UR4][R10.64+-0x10] ;  /* 0xfffff0040a167981 */ /* 0x000ee4000c1e1b00 */
[----:B----4-:R-:W-:-:S02]  /*0480*/  DFMA R20, R16, R20, R18 ;  /* 0x000000141014722b */ /* 0x010fc40000000012 */
[----:B------:R-:W3:Y:S04]  /*0490*/  LDG.E.64 R16, desc[UR4][R26.64] ;  /* 0x000000041a107981 */ /* 0x000ee8000c1e1b00 */
[----:B------:R-:W4:Y:S04]  /*04a0*/  LDG.E R19, desc[UR4][R28.64] ;  /* 0x000000041c137981 */ /* 0x000f28000c1e1900 */
[----:B------:R-:W5:Y:S01]  /*04b0*/  LDG.E R27, desc[UR4][R28.64+0x8] ;  /* 0x000008041c1b7981 */ /* 0x000f62000c1e1900 */
[----:B--2---:R-:W-:Y:S01]  /*04c0*/  IMAD.WIDE R14, R15, 0x8, R12 ;  /* 0x000000080f0e7825 */ /* 0x004fe200078e020c */
[----:B---3--:R-:W-:-:S02]  /*04d0*/  DFMA R22, R22, R16, R20 ;  /* 0x000000101616722b */ /* 0x008fc40000000014 */
[----:B------:R-:W2:Y:S04]  /*04e0*/  LDG.E.64 R20, desc[UR4][R10.64+-0x8] ;  /* 0xfffff8040a147981 */ /* 0x000ea8000c1e1b00 */
[----:B------:R-:W2:Y:S01]  /*04f0*/  LDG.E.64 R16, desc[UR4][R14.64] ;  /* 0x000000040e107981 */ /* 0x000ea2000c1e1b00 */
[----:B----4-:R-:W-:-:S06]  /*0500*/  IMAD.WIDE R18, R19, 0x8, R12 ;  /* 0x0000000813127825 */ /* 0x010fcc00078e020c */
[----:B------:R-:W3:Y:S04]  /*0510*/  LDG.E.64 R18, desc[UR4][R18.64] ;  /* 0x0000000412127981 */ /* 0x000ee8000c1e1b00 */
[----:B------:R-:W3:Y:S01]  /*0520*/  LDG.E.64 R14, desc[UR4][R10.64] ;  /* 0x000000040a0e7981 */ /* 0x000ee2000c1e1b00 */
[----:B--2---:R-:W-:Y:S01]  /*0530*/  DFMA R20, R20, R16, R22 ;  /* 0x000000101414722b */ /* 0x004fe20000000016 */
[--C-:B------:R-:W-:Y:S02]  /*0540*/  IMAD.WIDE R16, R25, 0x8, R12.reuse ;  /* 0x0000000819107825 */ /* 0x100fe400078e020c */
[----:B------:R-:W2:Y:S02]  /*0550*/  LDG.E.64 R22, desc[UR4][R10.64+0x18] ;  /* 0x000018040a167981 */ /* 0x000ea4000c1e1b00 */
[----:B-----5:R-:W-:-:S02]  /*0560*/  IMAD.WIDE R26, R27, 0x8, R12 ;  /* 0x000000081b1a7825 */ /* 0x020fc400078e020c */
[----:B------:R-:W4:Y:S01]  /*0570*/  LDG.E R25, desc[UR4][R28.64+0x10] ;  /* 0x000010041c197981 */ /* 0x000f22000c1e1900 */
[----:B---3--:R-:W-:-:S03]  /*0580*/  DFMA R18, R14, R18, R20 ;  /* 0x000000120e12722b */ /* 0x008fc60000000014 */
[----:B------:R-:W3:Y:S04]  /*0590*/  LDG.E.64 R16, desc[UR4][R16.64] ;  /* 0x0000000410107981 */ /* 0x000ee8000c1e1b00 */
[----:B------:R-:W3:Y:S04]  /*05a0*/  LDG.E.64 R20, desc[UR4][R10.64+0x8] ;  /* 0x000008040a147981 */ /* 0x000ee8000c1e1b00 */
[----:B------:R-:W5:Y:S01]  /*05b0*/  LDG.E R15, desc[UR4][R28.64+0xc] ;  /* 0x00000c041c0f7981 */ /* 0x000f62000c1e1900 */
[----:B---3--:R-:W-:-:S03]  /*05c0*/  DFMA R20, R20, R16, R18 ;  /* 0x000000101414722b */ /* 0x008fc60000000012 */
[----:B------:R-:W3:Y:S01]  /*05d0*/  LDG.E.64 R18, desc[UR4][R10.64+0x10] ;  /* 0x000010040a127981 */ /* 0x000ee2000c1e1b00 */
[----:B-----5:R-:W-:-:S03]  /*05e0*/  IMAD.WIDE R14, R15, 0x8, R12 ;  /* 0x000000080f0e7825 */ /* 0x020fc600078e020c */
[----:B------:R-:W3:Y:S04]  /*05f0*/  LDG.E.64 R16, desc[UR4][R26.64] ;  /* 0x000000041a107981 */ /* 0x000ee8000c1e1b00 */
[----:B------:R-:W2:Y:S04]  /*0600*/  LDG.E.64 R14, desc[UR4][R14.64] ;  /* 0x000000040e0e7981 */ /* 0x000ea8000c1e1b00 */
[----:B------:R-:W5:Y:S01]  /*0610*/  LDG.E R27, desc[UR4][R28.64+0x18] ;  /* 0x000018041c1b7981 */ /* 0x000f62000c1e1900 */
[----:B---3--:R-:W-:-:S03]  /*0620*/  DFMA R18, R18, R16, R20 ;  /* 0x000000101212722b */ /* 0x008fc60000000014 */
[----:B------:R-:W3:Y:S01]  /*0630*/  LDG.E R21, desc[UR4][R28.64+0x14] ;  /* 0x000014041c157981 */ /* 0x000ee2000c1e1900 */
[----:B----4-:R-:W-:-:S03]  /*0640*/  IMAD.WIDE R16, R25, 0x8, R12 ;  /* 0x0000000819107825 */ /* 0x010fc600078e020c */
[----:B------:R-:W4:Y:S01]  /*0650*/  LDG.E R25, desc[UR4][R28.64+0x1c] ;  /* 0x00001c041c197981 */ /* 0x000f22000c1e1900 */
[----:B--2---:R-:W-:-:S03]  /*0660*/  DFMA R22, R22, R14, R18 ;  /* 0x0000000e1616722b */ /* 0x004fc60000000012 */
[----:B------:R-:W2:Y:S04]  /*0670*/  LDG.E.64 R14, desc[UR4][R10.64+0x20] ;  /* 0x000020040a0e7981 */ /* 0x000ea8000c1e1b00 */
[----:B------:R-:W2:Y:S04]  /*0680*/  LDG.E.64 R16, desc[UR4][R16.64] ;  /* 0x0000000410107981 */ /* 0x000ea8000c1e1b00 */
[----:B------:R-:W4:Y:S01]  /*0690*/  LDG.E.64 R18, desc[UR4][R10.64+0x28] ;  /* 0x000028040a127981 */ /* 0x000f22000c1e1b00 */
[----:B---3--:R-:W-:-:S06]  /*06a0*/  IMAD.WIDE R20, R21, 0x8, R12 ;  /* 0x0000000815147825 */ /* 0x008fcc00078e020c */
[----:B------:R-:W3:Y:S01]  /*06b0*/  LDG.E.64 R20, desc[UR4][R20.64] ;  /* 0x0000000414147981 */ /* 0x000ee2000c1e1b00 */
[----:B--2---:R-:W-:Y:S01]  /*06c0*/  DFMA R14, R14, R16, R22 ;  /* 0x000000100e0e722b */ /* 0x004fe20000000016 */
[--C-:B-----5:R-:W-:Y:S02]  /*06d0*/  IMAD.WIDE R22, R27, 0x8, R12.reuse ;  /* 0x000000081b167825 */ /* 0x120fe400078e020c */
[----:B------:R-:W2:Y:S02]  /*06e0*/  LDG.E.64 R16, desc[UR4][R10.64+0x30] ;  /* 0x000030040a107981 */ /* 0x000ea4000c1e1b00 */
[----:B----4-:R-:W-:Y:S02]  /*06f0*/  IMAD.WIDE R12, R25, 0x8, R12 ;  /* 0x00000008190c7825 */ /* 0x010fe400078e020c */
[----:B------:R-:W4:Y:S04]  /*0700*/  LDG.E.64 R26, desc[UR4][R10.64+0x38] ;  /* 0x000038040a1a7981 */ /* 0x000f28000c1e1b00 */
[----:B------:R-:W2:Y:S04]  /*0710*/  LDG.E.64 R22, desc[UR4][R22.64] ;  /* 0x0000000416167981 */ /* 0x000ea8000c1e1b00 */
[----:B------:R-:W4:Y:S01]  /*0720*/  LDG.E.64 R12, desc[UR4][R12.64] ;  /* 0x000000040c0c7981 */ /* 0x000f22000c1e1b00 */
[----:B------:R-:W-:-:S04]  /*0730*/  IADD3 R3, PT, PT, R3, 0x10, RZ ;  /* 0x0000001003037810 */ /* 0x000fc80007ffe0ff */
[----:B------:R-:W-:Y:S02]  /*0740*/  ISETP.NE.AND P1, PT, R3, RZ, PT ;  /* 0x000000ff0300720c */ /* 0x000fe40003f25270 */
[----:B------:R-:W-:Y:S01]  /*0750*/  IADD3 R2, PT, PT, R2, 0x10, RZ ;  /* 0x0000001002027810 */ /* 0x000fe20007ffe0ff */
[----:B---3--:R-:W-:-:S08]  /*0760*/  DFMA R14, R18, R20, R14 ;  /* 0x00000014120e722b */ /* 0x008fd0000000000e */
[----:B--2---:R-:W-:-:S08]  /*0770*/  DFMA R14, R16, R22, R14 ;  /* 0x00000016100e722b */ /* 0x004fd0000000000e */
[----:B----4-:R-:W-:Y:S01]  /*0780*/  DFMA R26, R26, R12, R14 ;  /* 0x0000000c1a1a722b */ /* 0x010fe2000000000e */
[----:B------:R-:W-:Y:S10]  /*0790*/  @P1 BRA `(.L_x_15) ;  /* 0xfffffff800a41947 */ /* 0x000ff4000383ffff */
.L_x_14:
[----:B------:R-:W-:Y:S05]  /*07a0*/  BSYNC.RECONVERGENT B1 ;  /* 0x0000000000017941 */ /* 0x000fea0003800200 */
.L_x_13:
[----:B------:R-:W-:Y:S05]  /*07b0*/  @!P0 BRA `(.L_x_12) ;  /* 0x0000000400948947 */ /* 0x000fea0003800000 */
[----:B------:R-:W-:Y:S01]  /*07c0*/  ISETP.GE.U32.AND P0, PT, R5, 0x8, PT ;  /* 0x000000080500780c */ /* 0x000fe20003f06070 */
[----:B------:R-:W-:Y:S01]  /*07d0*/  BSSY.RECONVERGENT B1, `(.L_x_16) ;  /* 0x0000032000017945 */ /* 0x000fe20003800200 */
[----:B------:R-:W-:-:S04]  /*07e0*/  LOP3.LUT R3, R4, 0x7, RZ, 0xc0, !PT ;  /* 0x0000000704037812 */ /* 0x000fc800078ec0ff */
[----:B------:R-:W-:-:S07]  /*07f0*/  ISETP.NE.AND P1, PT, R3, RZ, PT ;  /* 0x000000ff0300720c */ /* 0x000fce0003f25270 */
[----:B------:R-:W-:Y:S06]  /*0800*/  @!P0 BRA `(.L_x_17) ;  /* 0x0000000000b88947 */ /* 0x000fec0003800000 */
[----:B------:R-:W0:Y:S08]  /*0810*/  LDC.64 R28, c[0x0][0x390] ;  /* 0x0000e400ff1c7b82 */ /* 0x000e300000000a00 */
[----:B------:R-:W1:Y:S08]  /*0820*/  LDC.64 R6, c[0x0][0x398] ;  /* 0x0000e600ff067b82 */ /* 0x000e700000000a00 */
[----:B------:R-:W2:Y:S01]  /*0830*/  LDC.64 R8, c[0x0][0x3a0] ;  /* 0x0000e800ff087b82 */ /* 0x000ea20000000a00 */
[----:B0-----:R-:W-:-:S05]  /*0840*/  IMAD.WIDE R28, R2, 0x4, R28 ;  /* 0x00000004021c7825 */ /* 0x001fca00078e021c */
[----:B------:R-:W2:Y:S04]  /*0850*/  LDG.E R25, desc[UR4][R28.64] ;  /* 0x000000041c197981 */ /* 0x000ea8000c1e1900 */
[----:B------:R-:W3:Y:S01]  /*0860*/  LDG.E R23, desc[UR4][R28.64+0x4] ;  /* 0x000004041c177981 */ /* 0x000ee2000c1e1900 */
[----:B-1----:R-:W-:-:S03]  /*0870*/  IMAD.WIDE R6, R2, 0x8, R6 ;  /* 0x0000000802067825 */ /* 0x002fc600078e0206 */
[----:B------:R-:W4:Y:S04]  /*0880*/  LDG.E R21, desc[UR4][R28.64+0x8] ;  /* 0x000008041c157981 */ /* 0x000f28000c1e1900 */
[----:B------:R-:W5:Y:S04]  /*0890*/  LDG.E.64 R16, desc[UR4][R6.64] ;  /* 0x0000000406107981 */ /* 0x000f68000c1e1b00 */
[----:B------:R-:W5:Y:S04]  /*08a0*/  LDG.E R11, desc[UR4][R28.64+0xc] ;  /* 0x00000c041c0b7981 */ /* 0x000f68000c1e1900 */
[----:B------:R-:W5:Y:S04]  /*08b0*/  LDG.E.64 R12, desc[UR4][R6.64+0x8] ;  /* 0x00000804060c7981 */ /* 0x000f68000c1e1b00 */
[----:B------:R-:W5:Y:S04]  /*08c0*/  LDG.E R15, desc[UR4][R28.64+0x10] ;  /* 0x000010041c0f7981 */ /* 0x000f68000c1e1900 */
[----:B------:R-:W5:Y:S01]  /*08d0*/  LDG.E R5, desc[UR4][R28.64+0x1c] ;  /* 0x00001c041c057981 */ /* 0x000f62000c1e1900 */
[----:B--2---:R-:W-:-:S05]  /*08e0*/  IMAD.WIDE R24, R25, 0x8, R8 ;  /* 0x0000000819187825 */ /* 0x004fca00078e0208 */
[----:B------:R-:W2:Y:S01]  /*08f0*/  LDG.E.64 R18, desc[UR4][R24.64] ;  /* 0x0000000418127981 */ /* 0x000ea2000c1e1b00 */
[----:B---3--:R-:W-:-:S06]  /*0900*/  IMAD.WIDE R22, R23, 0x8, R8 ;  /* 0x0000000817167825 */ /* 0x008fcc00078e0208 */
[----:B------:R-:W3:Y:S01]  /*0910*/  LDG.E.64 R22, desc[UR4][R22.64] ;  /* 0x0000000416167981 */ /* 0x000ee2000c1e1b00 */
[----:B----4-:R-:W-:-:S03]  /*0920*/  IMAD.WIDE R20, R21, 0x8, R8 ;  /* 0x0000000815147825 */ /* 0x010fc600078e0208 */
[----:B------:R-:W4:Y:S04]  /*0930*/  LDG.E R25, desc[UR4][R28.64+0x18] ;  /* 0x000018041c197981 */ /* 0x000f28000c1e1900 */
[----:B------:R-:W4:Y:S01]  /*0940*/  LDG.E.64 R20, desc[UR4][R20.64] ;  /* 0x0000000414147981 */ /* 0x000f22000c1e1b00 */
[----:B-----5:R-:W-:-:S06]  /*0950*/  IMAD.WIDE R10, R11, 0x8, R8 ;  /* 0x000000080b0a7825 */ /* 0x020fcc00078e0208 */
[----:B------:R-:W5:Y:S01]  /*0960*/  LDG.E.64 R10, desc[UR4][R10.64] ;  /* 0x000000040a0a7981 */ /* 0x000f62000c1e1b00 */
[----:B--2---:R-:W-:-:S03]  /*0970*/  DFMA R16, R16, R18, R26 ;  /* 0x000000121010722b */ /* 0x004fc6000000001a */
[----:B------:R-:W2:Y:S04]  /*0980*/  LDG.E.64 R18, desc[UR4][R6.64+0x10] ;  /* 0x0000100406127981 */ /* 0x000ea8000c1e1b00 */
[----:B------:R-:W5:Y:S01]  /*0990*/  LDG.E R27, desc[UR4][R28.64+0x14] ;  /* 0x000014041c1b7981 */ /* 0x000f62000c1e1900 */
[----:B---3--:R-:W-:-:S03]  /*09a0*/  DFMA R22, R12, R22, R16 ;  /* 0x000000160c16722b */ /* 0x008fc60000000010 */
[----:B------:R-:W3:Y:S01]  /*09b0*/  LDG.E.64 R12, desc[UR4][R6.64+0x18] ;  /* 0x00001804060c7981 */ /* 0x000ee2000c1e1b00 */
[----:B------:R-:W-:-:S03]  /*09c0*/  IMAD.WIDE R14, R15, 0x8, R8 ;  /* 0x000000080f0e7825 */ /* 0x000fc600078e0208 */
[----:B------:R-:W3:Y:S04]  /*09d0*/  LDG.E.64 R16, desc[UR4][R6.64+0x20] ;  /* 0x0000200406107981 */ /* 0x000ee8000c1e1b00 */
[----:B------:R-:W3:Y:S01]  /*09e0*/  LDG.E.64 R14, desc[UR4][R14.64] ;  /* 0x000000040e0e7981 */ /* 0x000ee2000c1e1b00 */
[----:B----4-:R-:W-:-:S06]  /*09f0*/  IMAD.WIDE R24, R25, 0x8, R8 ;  /* 0x0000000819187825 */ /* 0x010fcc00078e0208 */
[----:B------:R-:W4:Y:S01]  /*0a00*/  LDG.E.64 R24, desc[UR4][R24.64] ;  /* 0x0000000418187981 */ /* 0x000f22000c1e1b00 */
[----:B--2---:R-:W-:-:S03]  /*0a10*/  DFMA R18, R18, R20, R22 ;  /* 0x000000141212722b */ /* 0x004fc60000000016 */
[----:B------:R-:W2:Y:S01]  /*0a20*/  LDG.E.64 R20, desc[UR4][R6.64+0x28] ;  /* 0x0000280406147981 */ /* 0x000ea2000c1e1b00 */
[----:B-----5:R-:W-:-:S03]  /*0a30*/  IMAD.WIDE R22, R27, 0x8, R8 ;  /* 0x000000081b167825 */ /* 0x020fc600078e0208 */
[----:B------:R-:W5:Y:S04]  /*0a40*/  LDG.E.64 R26, desc[UR4][R6.64+0x38] ;  /* 0x00003804061a7981 */ /* 0x000f68000c1e1b00 */
[----:B------:R-:W2:Y:S01]  /*0a50*/  LDG.E.64 R22, desc[UR4][R22.64] ;  /* 0x0000000416167981 */ /* 0x000ea2000c1e1b00 */
[----:B---3--:R-:W-:Y:S01]  /*0a60*/  DFMA R12, R12, R10, R18 ;  /* 0x0000000a0c0c722b */ /* 0x008fe20000000012 */
[----:B------:R-:W-:Y:S02]  /*0a70*/  IMAD.WIDE R8, R5, 0x8, R8 ;  /* 0x0000000805087825 */ /* 0x000fe400078e0208 */
[----:B------:R-:W4:Y:S04]  /*0a80*/  LDG.E.64 R10, desc[UR4][R6.64+0x30] ;  /* 0x00003004060a7981 */ /* 0x000f28000c1e1b00 */
[----:B------:R-:W5:Y:S01]  /*0a90*/  LDG.E.64 R8, desc[UR4][R8.64] ;  /* 0x0000000408087981 */ /* 0x000f62000c1e1b00 */
[----:B------:R-:W-:Y:S01]  /*0aa0*/  DFMA R12, R16, R14, R12 ;  /* 0x0000000e100c722b */ /* 0x000fe2000000000c */
[----:B------:R-:W-:-:S07]  /*0ab0*/  IADD3 R2, PT, PT, R2, 0x8, RZ ;  /* 0x0000000802027810 */ /* 0x000fce0007ffe0ff */
[----:B--2---:R-:W-:-:S08]  /*0ac0*/  DFMA R12, R20, R22, R12 ;  /* 0x00000016140c722b */ /* 0x004fd0000000000c */
[----:B----4-:R-:W-:-:S08]  /*0ad0*/  DFMA R10, R10, R24, R12 ;  /* 0x000000180a0a722b */ /* 0x010fd0000000000c */
[----:B-----5:R-:W-:-:S11]  /*0ae0*/  DFMA R26, R26, R8, R10 ;  /* 0x000000081a1a722b */ /* 0x020fd6000000000a */
.L_x_17:
[----:B------:R-:W-:Y:S05]  /*0af0*/  BSYNC.RECONVERGENT B1 ;  /* 0x0000000000017941 */ /* 0x000fea0003800200 */
.L_x_16:
        /* <DEDUP_REMOVED lines=10> */
[----:B------:R-:W1:Y:S04]  /*0ba0*/  LDG.E R15, desc[UR4][R4.64] ;  /* 0x00000004040f7981 */ /* 0x000e68000c1e1900 */
[----:B------:R-:W3:Y:S04]  /*0bb0*/  LDG.E R11, desc[UR4][R4.64+0x4] ;  /* 0x00000404040b7981 */ /* 0x000ee8000c1e1900 */
[----:B------:R-:W4:Y:S04]  /*0bc0*/  LDG.E R7, desc[UR4][R4.64+0x8] ;  /* 0x0000080404077981 */ /* 0x000f28000c1e1900 */
[----:B------:R-:W5:Y:S01]  /*0bd0*/  LDG.E R3, desc[UR4][R4.64+0xc] ;  /* 0x00000c0404037981 */ /* 0x000f62000c1e1900 */
[----:B--2---:R-:W-:-:S05]  /*0be0*/  IMAD.WIDE R20, R2, 0x8, R20 ;  /* 0x0000000802147825 */ /* 0x004fca00078e0214 */
[----:B------:R-:W2:Y:S04]  /*0bf0*/  LDG.E.64 R12, desc[UR4][R20.64] ;  /* 0x00000004140c7981 */ /* 0x000ea8000c1e1b00 */
[----:B------:R-:W2:Y:S04]  /*0c00*/  LDG.E.64 R8, desc[UR4][R20.64+0x8] ;  /* 0x0000080414087981 */ /* 0x000ea8000c1e1b00 */
[----:B------:R-:W2:Y:S01]  /*0c10*/  LDG.E.64 R4, desc[UR4][R20.64+0x10] ;  /* 0x0000100414047981 */ /* 0x000ea2000c1e1b00 */
[----:B-1----:R-:W-:-:S04]  /*0c20*/  IMAD.WIDE R14, R15, 0x8, R18 ;  /* 0x000000080f0e7825 */ /* 0x002fc800078e0212 */
[--C-:B---3--:R-:W-:Y:S02]  /*0c30*/  IMAD.WIDE R10, R11, 0x8, R18.reuse ;  /* 0x000000080b0a7825 */ /* 0x108fe400078e0212 */
[----:B------:R-:W2:Y:S02]  /*0c40*/  LDG.E.64 R14, desc[UR4][R14.64] ;  /* 0x000000040e0e7981 */ /* 0x000ea4000c1e1b00 */
[--C-:B----4-:R-:W-:Y:S02]  /*0c50*/  IMAD.WIDE R6, R7, 0x8, R18.reuse ;  /* 0x0000000807067825 */ /* 0x110fe400078e0212 */
[----:B------:R-:W3:Y:S02]  /*0c60*/  LDG.E.64 R10, desc[UR4][R10.64] ;  /* 0x000000040a0a7981 */ /* 0x000ee4000c1e1b00 */
[----:B-----5:R-:W-:Y:S02]  /*0c70*/  IMAD.WIDE R22, R3, 0x8, R18 ;  /* 0x0000000803167825 */ /* 0x020fe400078e0212 */
[----:B------:R-:W4:Y:S04]  /*0c80*/  LDG.E.64 R6, desc[UR4][R6.64] ;  /* 0x0000000406067981 */ /* 0x000f28000c1e1b00 */
[----:B------:R-:W5:Y:S04]  /*0c90*/  LDG.E.64 R18, desc[UR4][R20.64+0x18] ;  /* 0x0000180414127981 */ /* 0x000f68000c1e1b00 */
[----:B------:R-:W5:Y:S01]  /*0ca0*/  LDG.E.64 R22, desc[UR4][R22.64] ;  /* 0x0000000416167981 */ /* 0x000f62000c1e1b00 */
[----:B------:R-:W-:Y:S01]  /*0cb0*/  IADD3 R2, PT, PT, R2, 0x4, RZ ;  /* 0x0000000402027810 */ /* 0x000fe20007ffe0ff */
[----:B--2---:R-:W-:-:S08]  /*0cc0*/  DFMA R12, R12, R14, R26 ;  /* 0x0000000e0c0c722b */ /* 0x004fd0000000001a */
[----:B---3--:R-:W-:-:S08]  /*0cd0*/  DFMA R8, R8, R10, R12 ;  /* 0x0000000a0808722b */ /* 0x008fd0000000000c */
[----:B----4-:R-:W-:-:S08]  /*0ce0*/  DFMA R4, R4, R6, R8 ;  /* 0x000000060404722b */ /* 0x010fd00000000008 */
[----:B-----5:R-:W-:-:S11]  /*0cf0*/  DFMA R26, R18, R22, R4 ;  /* 0x00000016121a722b */ /* 0x020fd60000000004 */
.L_x_19:
[----:B------:R-:W-:Y:S05]  /*0d00*/  BSYNC.RECONVERGENT B1 ;  /* 0x0000000000017941 */ /* 0x000fea0003800200 */
.L_x_18:
[----:B------:R-:W-:Y:S05]  /*0d10*/  @!P1 BRA `(.L_x_12) ;  /* 0x00000000003c9947 */ /* 0x000fea0003800000 */
[----:B------:R-:W0:Y:S01]  /*0d20*/  LDC.64 R14, c[0x0][0x3a0] ;  /* 0x0000e800ff0e7b82 */ /* 0x000e220000000a00 */
[----:B------:R-:W-:-:S07]  /*0d30*/  IADD3 R16, PT, PT, -R16, RZ, RZ ;  /* 0x000000ff10107210 */ /* 0x000fce0007ffe1ff */
[----:B------:R-:W1:Y:S08]  /*0d40*/  LDC.64 R12, c[0x0][0x390] ;  /* 0x0000e400ff0c7b82 */ /* 0x000e700000000a00 */
[----:B------:R-:W2:Y:S02]  /*0d50*/  LDC.64 R10, c[0x0][0x398] ;  /* 0x0000e600ff0a7b82 */ /* 0x000ea40000000a00 */
.L_x_20:
[----:B-1----:R-:W-:-:S06]  /*0d60*/  IMAD.WIDE R6, R2, 0x4, R12 ;  /* 0x0000000402067825 */ /* 0x002fcc00078e020c */
[----:B------:R-:W0:Y:S01]  /*0d70*/  LDG.E R7, desc[UR4][R6.64] ;  /* 0x0000000406077981 */ /* 0x000e22000c1e1900 */
[----:B--2---:R-:W-:-:S06]  /*0d80*/  IMAD.WIDE R4, R2, 0x8, R10 ;  /* 0x0000000802047825 */ /* 0x004fcc00078e020a */
[----:B------:R-:W2:Y:S01]  /*0d90*/  LDG.E.64 R4, desc[UR4][R4.64] ;  /* 0x0000000404047981 */ /* 0x000ea2000c1e1b00 */
[----:B------:R-:W-:Y:S01]  /*0da0*/  IADD3 R16, PT, PT, R16, 0x1, RZ ;  /* 0x0000000110107810 */ /* 0x000fe20007ffe0ff */
[----:B0-----:R-:W-:-:S06]  /*0db0*/  IMAD.WIDE R8, R7, 0x8, R14 ;  /* 0x0000000807087825 */ /* 0x001fcc00078e020e */
[----:B------:R-:W2:Y:S01]  /*0dc0*/  LDG.E.64 R8, desc[UR4][R8.64] ;  /* 0x0000000408087981 */ /* 0x000ea2000c1e1b00 */
[----:B------:R-:W-:Y:S02]  /*0dd0*/  ISETP.NE.AND P0, PT, R16, RZ, PT ;  /* 0x000000ff1000720c */ /* 0x000fe40003f05270 */
[----:B------:R-:W-:Y:S01]  /*0de0*/  IADD3 R2, PT, PT, R2, 0x1, RZ ;  /* 0x0000000102027810 */ /* 0x000fe20007ffe0ff */
[----:B--2---:R-:W-:-:S10]  /*0df0*/  DFMA R26, R4, R8, R26 ;  /* 0x00000008041a722b */ /* 0x004fd4000000001a */
[----:B------:R-:W-:Y:S05]  /*0e00*/  @P0 BRA `(.L_x_20) ;  /* 0xfffffffc00d40947 */ /* 0x000fea000383ffff */
.L_x_12:
[----:B------:R-:W-:Y:S05]  /*0e10*/  BSYNC.RECONVERGENT B0 ;  /* 0x0000000000007941 */ /* 0x000fea0003800200 */
.L_x_11:
[----:B------:R-:W0:Y:S02]  /*0e20*/  LDC.64 R2, c[0x0][0x3a8] ;  /* 0x0000ea00ff027b82 */ /* 0x000e240000000a00 */
[----:B0-----:R-:W-:-:S05]  /*0e30*/  IMAD.WIDE R2, R0, 0x8, R2 ;  /* 0x0000000800027825 */ /* 0x001fca00078e0202 */
[----:B------:R-:W-:Y:S01]  /*0e40*/  STG.E.64 desc[UR4][R2.64], R26 ;  /* 0x0000001a02007986 */ /* 0x000fe2000c101b04 */
[----:B------:R-:W-:Y:S05]  /*0e50*/  EXIT ;  /* 0x000000000000794d */ /* 0x000fea0003800000 */
.L_x_21:
        /* <DEDUP_REMOVED lines=10> */
.L_x_27:


//--------------------- .nv.shared._Z22dangling_reduce_kernelPKdPKiiPd --------------------------
	.section	.nv.shared._Z22dangling_reduce_kernelPKdPKiiPd,"aw",@nobits
	.sectionflags	@""
	.align	16
	.zero		1024


//--------------------- .nv.shared.reserved.0     --------------------------
	.section	.nv.shared.reserved.0,"aw",@nobits
	.weak		__nv_reservedSMEM_offset_0_alias
	.size		__nv_reservedSMEM_offset_0_alias, 0, 64
	.other		__nv_reservedSMEM_offset_0_alias,@"STO_CUDA_RESERVED_SHARED STV_DEFAULT"
__nv_reservedSMEM_offset_0_alias:
	.zero		0
	.zero		64


//--------------------- .nv.shared._Z18diff_reduce_kernelPKdS0_lPd --------------------------
	.section	.nv.shared._Z18diff_reduce_kernelPKdS0_lPd,"aw",@nobits
	.sectionflags	@""
	.align	16
	.zero		1024


//--------------------- .nv.shared._Z23block_reduce_sum_doublePKdlPd --------------------------
	.section	.nv.shared._Z23block_reduce_sum_doublePKdlPd,"aw",@nobits
	.sectionflags	@""
	.align	16
	.zero		1024


//--------------------- .nv.shared._Z13update_kernelidddPKdPd --------------------------
	.section	.nv.shared._Z13update_kernelidddPKdPd,"aw",@nobits
	.sectionflags	@""
	.align	16
	.zero		1024


//--------------------- .nv.shared._Z17add_scalar_kernelPddi --------------------------
	.section	.nv.shared._Z17add_scalar_kernelPddi,"aw",@nobits
	.sectionflags	@""
	.align	16
	.zero		1024


//--------------------- .nv.shared._Z15spmv_csr_kerneliPKiS0_PKdS2_Pd --------------------------
	.section	.nv.shared._Z15spmv_csr_kerneliPKiS0_PKdS2_Pd,"aw",@nobits
	.sectionflags	@""
	.align	16
	.zero		1024


//--------------------- .nv.constant0._Z22dangling_reduce_kernelPKdPKiiPd --------------------------
	.section	.nv.constant0._Z22dangling_reduce_kernelPKdPKiiPd,"a",@progbits
	.sectionflags	@""
	.align	4
.nv.constant0._Z22dangling_reduce_kernelPKdPKiiPd:
	.zero		928


//--------------------- .nv.constant0._Z18diff_reduce_kernelPKdS0_lPd --------------------------
	.section	.nv.constant0._Z18diff_reduce_kernelPKdS0_lPd,"a",@progbits
	.sectionflags	@""
	.align	4
.nv.constant0._Z18diff_reduce_kernelPKdS0_lPd:
	.zero		928


//--------------------- .nv.constant0._Z23block_reduce_sum_doublePKdlPd --------------------------
	.section	.nv.constant0._Z23block_reduce_sum_doublePKdlPd,"a",@progbits
	.sectionflags	@""
	.align	4
.nv.constant0._Z23block_reduce_sum_doublePKdlPd:
	.zero		920


//--------------------- .nv.constant0._Z13update_kernelidddPKdPd --------------------------
	.section	.nv.constant0._Z13update_kernelidddPKdPd,"a",@progbits
	.sectionflags	@""
	.align	4
.nv.constant0._Z13update_kernelidddPKdPd:
	.zero		944


//--------------------- .nv.constant0._Z17add_scalar_kernelPddi --------------------------
	.section	.nv.constant0._Z17add_scalar_kernelPddi,"a",@progbits
	.sectionflags	@""
	.align	4
.nv.constant0._Z17add_scalar_kernelPddi:
	.zero		916


//--------------------- .nv.constant0._Z15spmv_csr_kerneliPKiS0_PKdS2_Pd --------------------------
	.section	.nv.constant0._Z15spmv_csr_kerneliPKiS0_PKdS2_Pd,"a",@progbits
	.sectionflags	@""
	.align	4
.nv.constant0._Z15spmv_csr_kerneliPKiS0_PKdS2_Pd:
	.zero		944


//--------------------- SYMBOLS --------------------------

	.type		.nv.reservedSmem.offset0,@object
	.size		.nv.reservedSmem.offset0,0x4
	.type		.nv.reservedSmem.cap,@object
	.size		.nv.reservedSmem.cap,0x4
